//
// Generated by NVIDIA NVVM Compiler
//
// Compiler Build ID: CL-36424714
// Cuda compilation tools, release 13.0, V13.0.88
// Based on NVVM 20.0.0
//

.version 9.0
.target sm_100
.address_size 64

	// .globl	_Z15matrixAddKernelPfS_S_i

.visible .entry _Z15matrixAddKernelPfS_S_i(
	.param .u64 .ptr .align 1 _Z15matrixAddKernelPfS_S_i_param_0,
	.param .u64 .ptr .align 1 _Z15matrixAddKernelPfS_S_i_param_1,
	.param .u64 .ptr .align 1 _Z15matrixAddKernelPfS_S_i_param_2,
	.param .u32 _Z15matrixAddKernelPfS_S_i_param_3
)
{
	.reg .pred 	%p<5>;
	.reg .b32 	%r<15>;
	.reg .b32 	%f<4>;
	.reg .b64 	%rd<24>;

	ld.param.u64 	%rd14, [_Z15matrixAddKernelPfS_S_i_param_0];
	ld.param.u64 	%rd15, [_Z15matrixAddKernelPfS_S_i_param_1];
	ld.param.u64 	%rd16, [_Z15matrixAddKernelPfS_S_i_param_2];
	ld.param.u32 	%r4, [_Z15matrixAddKernelPfS_S_i_param_3];
	mov.u32 	%r5, %ctaid.x;
	mov.u32 	%r6, %ntid.x;
	mov.u32 	%r7, %tid.x;
	mad.lo.s32 	%r8, %r5, %r6, %r7;
	cvt.u64.u32 	%rd22, %r8;
	mov.u32 	%r9, %nctaid.x;
	mul.lo.s32 	%r1, %r6, %r9;
	mov.u32 	%r10, %ctaid.y;
	mov.u32 	%r11, %ntid.y;
	mov.u32 	%r12, %tid.y;
	mad.lo.s32 	%r13, %r10, %r11, %r12;
	cvt.u64.u32 	%rd2, %r13;
	mov.u32 	%r14, %nctaid.y;
	mul.lo.s32 	%r2, %r11, %r14;
	cvt.s64.s32 	%rd3, %r4;
	setp.ge.u64 	%p1, %rd22, %rd3;
	@%p1 bra 	$L__BB0_6;
	cvt.u32.u64 	%r3, %rd2;
	cvt.u64.u32 	%rd4, %r2;
	cvt.u64.u32 	%rd5, %r1;
	cvta.to.global.u64 	%rd6, %rd14;
	cvta.to.global.u64 	%rd7, %rd15;
	cvta.to.global.u64 	%rd8, %rd16;
$L__BB0_2:
	setp.ge.u32 	%p2, %r3, %r4;
	@%p2 bra 	$L__BB0_5;
	mul.lo.s64 	%rd10, %rd22, %rd3;
	mov.u64 	%rd23, %rd2;
$L__BB0_4:
	add.s64 	%rd17, %rd23, %rd10;
	shl.b64 	%rd18, %rd17, 2;
	add.s64 	%rd19, %rd6, %rd18;
	ld.global.f32 	%f1, [%rd19];
	add.s64 	%rd20, %rd7, %rd18;
	ld.global.f32 	%f2, [%rd20];
	add.f32 	%f3, %f1, %f2;
	add.s64 	%rd21, %rd8, %rd18;
	st.global.f32 	[%rd21], %f3;
	add.s64 	%rd23, %rd23, %rd4;
	setp.lt.u64 	%p3, %rd23, %rd3;
	@%p3 bra 	$L__BB0_4;
$L__BB0_5:
	add.s64 	%rd22, %rd22, %rd5;
	setp.lt.u64 	%p4, %rd22, %rd3;
	@%p4 bra 	$L__BB0_2;
$L__BB0_6:
	ret;

}
	// .globl	_Z17matrixAddKernel_BPfS_S_i
.visible .entry _Z17matrixAddKernel_BPfS_S_i(
	.param .u64 .ptr .align 1 _Z17matrixAddKernel_BPfS_S_i_param_0,
	.param .u64 .ptr .align 1 _Z17matrixAddKernel_BPfS_S_i_param_1,
	.param .u64 .ptr .align 1 _Z17matrixAddKernel_BPfS_S_i_param_2,
	.param .u32 _Z17matrixAddKernel_BPfS_S_i_param_3
)
{
	.reg .pred 	%p<2>;
	.reg .b32 	%r<14>;
	.reg .b32 	%f<4>;
	.reg .b64 	%rd<11>;

	ld.param.u64 	%rd1, [_Z17matrixAddKernel_BPfS_S_i_param_0];
	ld.param.u64 	%rd2, [_Z17matrixAddKernel_BPfS_S_i_param_1];
	ld.param.u64 	%rd3, [_Z17matrixAddKernel_BPfS_S_i_param_2];
	ld.param.u32 	%r4, [_Z17matrixAddKernel_BPfS_S_i_param_3];
	mov.u32 	%r5, %ntid.x;
	mov.u32 	%r6, %ctaid.x;
	mov.u32 	%r7, %tid.x;
	mad.lo.s32 	%r1, %r5, %r6, %r7;
	mov.u32 	%r8, %ntid.y;
	mov.u32 	%r9, %ctaid.y;
	mov.u32 	%r10, %tid.y;
	mad.lo.s32 	%r11, %r8, %r9, %r10;
	max.s32 	%r12, %r1, %r11;
	setp.ge.s32 	%p1, %r12, %r4;
	@%p1 bra 	$L__BB1_2;
	cvta.to.global.u64 	%rd4, %rd1;
	cvta.to.global.u64 	%rd5, %rd2;
	cvta.to.global.u64 	%rd6, %rd3;
	mad.lo.s32 	%r13, %r4, %r1, %r11;
	mul.wide.s32 	%rd7, %r13, 4;
	add.s64 	%rd8, %rd4, %rd7;
	ld.global.f32 	%f1, [%rd8];
	add.s64 	%rd9, %rd5, %rd7;
	ld.global.f32 	%f2, [%rd9];
	add.f32 	%f3, %f1, %f2;
	add.s64 	%rd10, %rd6, %rd7;
	st.global.f32 	[%rd10], %f3;
$L__BB1_2:
	ret;

}
	// .globl	_Z17matrixAddKernel_CPfS_S_i
.visible .entry _Z17matrixAddKernel_CPfS_S_i(
	.param .u64 .ptr .align 1 _Z17matrixAddKernel_CPfS_S_i_param_0,
	.param .u64 .ptr .align 1 _Z17matrixAddKernel_CPfS_S_i_param_1,
	.param .u64 .ptr .align 1 _Z17matrixAddKernel_CPfS_S_i_param_2,
	.param .u32 _Z17matrixAddKernel_CPfS_S_i_param_3
)
{
	.reg .pred 	%p<11>;
	.reg .b32 	%r<10>;
	.reg .b32 	%f<88>;
	.reg .b64 	%rd<68>;

	ld.param.u64 	%rd35, [_Z17matrixAddKernel_CPfS_S_i_param_0];
	ld.param.u64 	%rd36, [_Z17matrixAddKernel_CPfS_S_i_param_1];
	ld.param.u64 	%rd37, [_Z17matrixAddKernel_CPfS_S_i_param_2];
	ld.param.u32 	%r2, [_Z17matrixAddKernel_CPfS_S_i_param_3];
	cvta.to.global.u64 	%rd1, %rd37;
	cvta.to.global.u64 	%rd2, %rd36;
	cvta.to.global.u64 	%rd3, %rd35;
	mov.u32 	%r3, %ntid.x;
	mov.u32 	%r4, %ctaid.x;
	mov.u32 	%r5, %tid.x;
	mad.lo.s32 	%r1, %r3, %r4, %r5;
	setp.ge.s32 	%p1, %r1, %r2;
	@%p1 bra 	$L__BB2_14;
	cvt.s64.s32 	%rd4, %r2;
	setp.eq.s32 	%p2, %r2, 0;
	@%p2 bra 	$L__BB2_14;
	mul.lo.s32 	%r6, %r2, %r1;
	cvt.s64.s32 	%rd5, %r6;
	setp.lt.u32 	%p3, %r2, 16;
	mov.b64 	%rd62, 0;
	@%p3 bra 	$L__BB2_5;
	and.b64  	%rd62, %rd4, -16;
	shl.b64 	%rd39, %rd5, 2;
	add.s64 	%rd40, %rd39, 32;
	add.s64 	%rd59, %rd3, %rd40;
	add.s64 	%rd58, %rd2, %rd40;
	add.s64 	%rd57, %rd1, %rd40;
	mov.u64 	%rd60, %rd62;
$L__BB2_4:
	.pragma "nounroll";
	ld.global.f32 	%f1, [%rd59+-32];
	ld.global.f32 	%f2, [%rd58+-32];
	add.f32 	%f3, %f1, %f2;
	st.global.f32 	[%rd57+-32], %f3;
	ld.global.f32 	%f4, [%rd59+-28];
	ld.global.f32 	%f5, [%rd58+-28];
	add.f32 	%f6, %f4, %f5;
	st.global.f32 	[%rd57+-28], %f6;
	ld.global.f32 	%f7, [%rd59+-24];
	ld.global.f32 	%f8, [%rd58+-24];
	add.f32 	%f9, %f7, %f8;
	st.global.f32 	[%rd57+-24], %f9;
	ld.global.f32 	%f10, [%rd59+-20];
	ld.global.f32 	%f11, [%rd58+-20];
	add.f32 	%f12, %f10, %f11;
	st.global.f32 	[%rd57+-20], %f12;
	ld.global.f32 	%f13, [%rd59+-16];
	ld.global.f32 	%f14, [%rd58+-16];
	add.f32 	%f15, %f13, %f14;
	st.global.f32 	[%rd57+-16], %f15;
	ld.global.f32 	%f16, [%rd59+-12];
	ld.global.f32 	%f17, [%rd58+-12];
	add.f32 	%f18, %f16, %f17;
	st.global.f32 	[%rd57+-12], %f18;
	ld.global.f32 	%f19, [%rd59+-8];
	ld.global.f32 	%f20, [%rd58+-8];
	add.f32 	%f21, %f19, %f20;
	st.global.f32 	[%rd57+-8], %f21;
	ld.global.f32 	%f22, [%rd59+-4];
	ld.global.f32 	%f23, [%rd58+-4];
	add.f32 	%f24, %f22, %f23;
	st.global.f32 	[%rd57+-4], %f24;
	ld.global.f32 	%f25, [%rd59];
	ld.global.f32 	%f26, [%rd58];
	add.f32 	%f27, %f25, %f26;
	st.global.f32 	[%rd57], %f27;
	ld.global.f32 	%f28, [%rd59+4];
	ld.global.f32 	%f29, [%rd58+4];
	add.f32 	%f30, %f28, %f29;
	st.global.f32 	[%rd57+4], %f30;
	ld.global.f32 	%f31, [%rd59+8];
	ld.global.f32 	%f32, [%rd58+8];
	add.f32 	%f33, %f31, %f32;
	st.global.f32 	[%rd57+8], %f33;
	ld.global.f32 	%f34, [%rd59+12];
	ld.global.f32 	%f35, [%rd58+12];
	add.f32 	%f36, %f34, %f35;
	st.global.f32 	[%rd57+12], %f36;
	ld.global.f32 	%f37, [%rd59+16];
	ld.global.f32 	%f38, [%rd58+16];
	add.f32 	%f39, %f37, %f38;
	st.global.f32 	[%rd57+16], %f39;
	ld.global.f32 	%f40, [%rd59+20];
	ld.global.f32 	%f41, [%rd58+20];
	add.f32 	%f42, %f40, %f41;
	st.global.f32 	[%rd57+20], %f42;
	ld.global.f32 	%f43, [%rd59+24];
	ld.global.f32 	%f44, [%rd58+24];
	add.f32 	%f45, %f43, %f44;
	st.global.f32 	[%rd57+24], %f45;
	ld.global.f32 	%f46, [%rd59+28];
	ld.global.f32 	%f47, [%rd58+28];
	add.f32 	%f48, %f46, %f47;
	st.global.f32 	[%rd57+28], %f48;
	add.s64 	%rd60, %rd60, -16;
	add.s64 	%rd59, %rd59, 64;
	add.s64 	%rd58, %rd58, 64;
	add.s64 	%rd57, %rd57, 64;
	setp.ne.s64 	%p4, %rd60, 0;
	@%p4 bra 	$L__BB2_4;
$L__BB2_5:
	and.b32  	%r7, %r2, 15;
	setp.eq.s32 	%p5, %r7, 0;
	@%p5 bra 	$L__BB2_14;
	and.b64  	%rd41, %rd4, 15;
	add.s64 	%rd42, %rd41, -1;
	setp.lt.u64 	%p6, %rd42, 7;
	@%p6 bra 	$L__BB2_8;
	add.s64 	%rd43, %rd62, %rd5;
	shl.b64 	%rd44, %rd43, 2;
	add.s64 	%rd45, %rd3, %rd44;
	ld.global.f32 	%f49, [%rd45];
	add.s64 	%rd46, %rd2, %rd44;
	ld.global.f32 	%f50, [%rd46];
	add.f32 	%f51, %f49, %f50;
	add.s64 	%rd47, %rd1, %rd44;
	st.global.f32 	[%rd47], %f51;
	ld.global.f32 	%f52, [%rd45+4];
	ld.global.f32 	%f53, [%rd46+4];
	add.f32 	%f54, %f52, %f53;
	st.global.f32 	[%rd47+4], %f54;
	ld.global.f32 	%f55, [%rd45+8];
	ld.global.f32 	%f56, [%rd46+8];
	add.f32 	%f57, %f55, %f56;
	st.global.f32 	[%rd47+8], %f57;
	ld.global.f32 	%f58, [%rd45+12];
	ld.global.f32 	%f59, [%rd46+12];
	add.f32 	%f60, %f58, %f59;
	st.global.f32 	[%rd47+12], %f60;
	ld.global.f32 	%f61, [%rd45+16];
	ld.global.f32 	%f62, [%rd46+16];
	add.f32 	%f63, %f61, %f62;
	st.global.f32 	[%rd47+16], %f63;
	ld.global.f32 	%f64, [%rd45+20];
	ld.global.f32 	%f65, [%rd46+20];
	add.f32 	%f66, %f64, %f65;
	st.global.f32 	[%rd47+20], %f66;
	ld.global.f32 	%f67, [%rd45+24];
	ld.global.f32 	%f68, [%rd46+24];
	add.f32 	%f69, %f67, %f68;
	st.global.f32 	[%rd47+24], %f69;
	ld.global.f32 	%f70, [%rd45+28];
	ld.global.f32 	%f71, [%rd46+28];
	add.f32 	%f72, %f70, %f71;
	st.global.f32 	[%rd47+28], %f72;
	add.s64 	%rd62, %rd62, 8;
$L__BB2_8:
	and.b32  	%r8, %r2, 7;
	setp.eq.s32 	%p7, %r8, 0;
	@%p7 bra 	$L__BB2_14;
	and.b64  	%rd48, %rd4, 7;
	add.s64 	%rd49, %rd48, -1;
	setp.lt.u64 	%p8, %rd49, 3;
	@%p8 bra 	$L__BB2_11;
	add.s64 	%rd50, %rd62, %rd5;
	shl.b64 	%rd51, %rd50, 2;
	add.s64 	%rd52, %rd3, %rd51;
	ld.global.f32 	%f73, [%rd52];
	add.s64 	%rd53, %rd2, %rd51;
	ld.global.f32 	%f74, [%rd53];
	add.f32 	%f75, %f73, %f74;
	add.s64 	%rd54, %rd1, %rd51;
	st.global.f32 	[%rd54], %f75;
	ld.global.f32 	%f76, [%rd52+4];
	ld.global.f32 	%f77, [%rd53+4];
	add.f32 	%f78, %f76, %f77;
	st.global.f32 	[%rd54+4], %f78;
	ld.global.f32 	%f79, [%rd52+8];
	ld.global.f32 	%f80, [%rd53+8];
	add.f32 	%f81, %f79, %f80;
	st.global.f32 	[%rd54+8], %f81;
	ld.global.f32 	%f82, [%rd52+12];
	ld.global.f32 	%f83, [%rd53+12];
	add.f32 	%f84, %f82, %f83;
	st.global.f32 	[%rd54+12], %f84;
	add.s64 	%rd62, %rd62, 4;
$L__BB2_11:
	and.b32  	%r9, %r2, 3;
	setp.eq.s32 	%p9, %r9, 0;
	@%p9 bra 	$L__BB2_14;
	add.s64 	%rd55, %rd62, %rd5;
	shl.b64 	%rd56, %rd55, 2;
	add.s64 	%rd67, %rd1, %rd56;
	add.s64 	%rd66, %rd2, %rd56;
	add.s64 	%rd65, %rd3, %rd56;
	and.b64  	%rd64, %rd4, 3;
$L__BB2_13:
	.pragma "nounroll";
	ld.global.f32 	%f85, [%rd65];
	ld.global.f32 	%f86, [%rd66];
	add.f32 	%f87, %f85, %f86;
	st.global.f32 	[%rd67], %f87;
	add.s64 	%rd67, %rd67, 4;
	add.s64 	%rd66, %rd66, 4;
	add.s64 	%rd65, %rd65, 4;
	add.s64 	%rd64, %rd64, -1;
	setp.ne.s64 	%p10, %rd64, 0;
	@%p10 bra 	$L__BB2_13;
$L__BB2_14:
	ret;

}
	// .globl	_Z17matrixAddKernel_DPfS_S_i
.visible .entry _Z17matrixAddKernel_DPfS_S_i(
	.param .u64 .ptr .align 1 _Z17matrixAddKernel_DPfS_S_i_param_0,
	.param .u64 .ptr .align 1 _Z17matrixAddKernel_DPfS_S_i_param_1,
	.param .u64 .ptr .align 1 _Z17matrixAddKernel_DPfS_S_i_param_2,
	.param .u32 _Z17matrixAddKernel_DPfS_S_i_param_3
)
{
	.reg .pred 	%p<11>;
	.reg .b32 	%r<9>;
	.reg .b32 	%f<46>;
	.reg .b64 	%rd<83>;

	ld.param.u64 	%rd19, [_Z17matrixAddKernel_DPfS_S_i_param_0];
	ld.param.u64 	%rd20, [_Z17matrixAddKernel_DPfS_S_i_param_1];
	ld.param.u64 	%rd21, [_Z17matrixAddKernel_DPfS_S_i_param_2];
	ld.param.u32 	%r2, [_Z17matrixAddKernel_DPfS_S_i_param_3];
	cvta.to.global.u64 	%rd1, %rd21;
	cvta.to.global.u64 	%rd2, %rd20;
	cvta.to.global.u64 	%rd3, %rd19;
	mov.u32 	%r3, %ntid.x;
	mov.u32 	%r4, %ctaid.x;
	mov.u32 	%r5, %tid.x;
	mad.lo.s32 	%r1, %r3, %r4, %r5;
	setp.ge.s32 	%p1, %r1, %r2;
	@%p1 bra 	$L__BB3_13;
	cvt.s64.s32 	%rd4, %r2;
	setp.eq.s32 	%p2, %r2, 0;
	@%p2 bra 	$L__BB3_13;
	cvt.s64.s32 	%rd5, %r1;
	setp.lt.u32 	%p3, %r2, 8;
	mov.b64 	%rd81, 0;
	@%p3 bra 	$L__BB3_5;
	and.b64  	%rd81, %rd4, -8;
	shl.b64 	%rd78, %rd5, 2;
	shl.b64 	%rd8, %rd4, 5;
	shl.b64 	%rd9, %rd4, 2;
	mov.u64 	%rd79, %rd81;
$L__BB3_4:
	.pragma "nounroll";
	add.s64 	%rd23, %rd3, %rd78;
	ld.global.f32 	%f1, [%rd23];
	add.s64 	%rd24, %rd2, %rd78;
	ld.global.f32 	%f2, [%rd24];
	add.f32 	%f3, %f1, %f2;
	add.s64 	%rd25, %rd1, %rd78;
	st.global.f32 	[%rd25], %f3;
	add.s64 	%rd26, %rd23, %rd9;
	ld.global.f32 	%f4, [%rd26];
	add.s64 	%rd27, %rd24, %rd9;
	ld.global.f32 	%f5, [%rd27];
	add.f32 	%f6, %f4, %f5;
	add.s64 	%rd28, %rd25, %rd9;
	st.global.f32 	[%rd28], %f6;
	add.s64 	%rd29, %rd26, %rd9;
	ld.global.f32 	%f7, [%rd29];
	add.s64 	%rd30, %rd27, %rd9;
	ld.global.f32 	%f8, [%rd30];
	add.f32 	%f9, %f7, %f8;
	add.s64 	%rd31, %rd28, %rd9;
	st.global.f32 	[%rd31], %f9;
	add.s64 	%rd32, %rd29, %rd9;
	ld.global.f32 	%f10, [%rd32];
	add.s64 	%rd33, %rd30, %rd9;
	ld.global.f32 	%f11, [%rd33];
	add.f32 	%f12, %f10, %f11;
	add.s64 	%rd34, %rd31, %rd9;
	st.global.f32 	[%rd34], %f12;
	add.s64 	%rd35, %rd32, %rd9;
	ld.global.f32 	%f13, [%rd35];
	add.s64 	%rd36, %rd33, %rd9;
	ld.global.f32 	%f14, [%rd36];
	add.f32 	%f15, %f13, %f14;
	add.s64 	%rd37, %rd34, %rd9;
	st.global.f32 	[%rd37], %f15;
	add.s64 	%rd38, %rd35, %rd9;
	ld.global.f32 	%f16, [%rd38];
	add.s64 	%rd39, %rd36, %rd9;
	ld.global.f32 	%f17, [%rd39];
	add.f32 	%f18, %f16, %f17;
	add.s64 	%rd40, %rd37, %rd9;
	st.global.f32 	[%rd40], %f18;
	add.s64 	%rd41, %rd38, %rd9;
	ld.global.f32 	%f19, [%rd41];
	add.s64 	%rd42, %rd39, %rd9;
	ld.global.f32 	%f20, [%rd42];
	add.f32 	%f21, %f19, %f20;
	add.s64 	%rd43, %rd40, %rd9;
	st.global.f32 	[%rd43], %f21;
	add.s64 	%rd44, %rd41, %rd9;
	ld.global.f32 	%f22, [%rd44];
	add.s64 	%rd45, %rd42, %rd9;
	ld.global.f32 	%f23, [%rd45];
	add.f32 	%f24, %f22, %f23;
	add.s64 	%rd46, %rd43, %rd9;
	st.global.f32 	[%rd46], %f24;
	add.s64 	%rd79, %rd79, -8;
	add.s64 	%rd78, %rd78, %rd8;
	setp.ne.s64 	%p4, %rd79, 0;
	@%p4 bra 	$L__BB3_4;
$L__BB3_5:
	and.b32  	%r6, %r2, 7;
	setp.eq.s32 	%p5, %r6, 0;
	@%p5 bra 	$L__BB3_13;
	and.b64  	%rd47, %rd4, 7;
	add.s64 	%rd48, %rd47, -1;
	setp.lt.u64 	%p6, %rd48, 3;
	@%p6 bra 	$L__BB3_8;
	mad.lo.s64 	%rd49, %rd81, %rd4, %rd5;
	shl.b64 	%rd50, %rd49, 2;
	add.s64 	%rd51, %rd3, %rd50;
	ld.global.f32 	%f25, [%rd51];
	add.s64 	%rd52, %rd2, %rd50;
	ld.global.f32 	%f26, [%rd52];
	add.f32 	%f27, %f25, %f26;
	add.s64 	%rd53, %rd1, %rd50;
	st.global.f32 	[%rd53], %f27;
	shl.b64 	%rd54, %rd4, 2;
	add.s64 	%rd55, %rd51, %rd54;
	ld.global.f32 	%f28, [%rd55];
	add.s64 	%rd56, %rd52, %rd54;
	ld.global.f32 	%f29, [%rd56];
	add.f32 	%f30, %f28, %f29;
	add.s64 	%rd57, %rd53, %rd54;
	st.global.f32 	[%rd57], %f30;
	add.s64 	%rd58, %rd55, %rd54;
	ld.global.f32 	%f31, [%rd58];
	add.s64 	%rd59, %rd56, %rd54;
	ld.global.f32 	%f32, [%rd59];
	add.f32 	%f33, %f31, %f32;
	add.s64 	%rd60, %rd57, %rd54;
	st.global.f32 	[%rd60], %f33;
	add.s64 	%rd61, %rd58, %rd54;
	ld.global.f32 	%f34, [%rd61];
	add.s64 	%rd62, %rd59, %rd54;
	ld.global.f32 	%f35, [%rd62];
	add.f32 	%f36, %f34, %f35;
	add.s64 	%rd63, %rd60, %rd54;
	st.global.f32 	[%rd63], %f36;
	add.s64 	%rd81, %rd81, 4;
$L__BB3_8:
	and.b32  	%r7, %r2, 3;
	setp.eq.s32 	%p7, %r7, 0;
	@%p7 bra 	$L__BB3_13;
	setp.eq.s32 	%p8, %r7, 1;
	@%p8 bra 	$L__BB3_11;
	mad.lo.s64 	%rd64, %rd81, %rd4, %rd5;
	shl.b64 	%rd65, %rd64, 2;
	add.s64 	%rd66, %rd3, %rd65;
	ld.global.f32 	%f37, [%rd66];
	add.s64 	%rd67, %rd2, %rd65;
	ld.global.f32 	%f38, [%rd67];
	add.f32 	%f39, %f37, %f38;
	add.s64 	%rd68, %rd1, %rd65;
	st.global.f32 	[%rd68], %f39;
	shl.b64 	%rd69, %rd4, 2;
	add.s64 	%rd70, %rd66, %rd69;
	ld.global.f32 	%f40, [%rd70];
	add.s64 	%rd71, %rd67, %rd69;
	ld.global.f32 	%f41, [%rd71];
	add.f32 	%f42, %f40, %f41;
	add.s64 	%rd72, %rd68, %rd69;
	st.global.f32 	[%rd72], %f42;
	add.s64 	%rd81, %rd81, 2;
$L__BB3_11:
	and.b32  	%r8, %r2, 1;
	setp.eq.b32 	%p9, %r8, 1;
	not.pred 	%p10, %p9;
	@%p10 bra 	$L__BB3_13;
	mad.lo.s64 	%rd73, %rd81, %rd4, %rd5;
	shl.b64 	%rd74, %rd73, 2;
	add.s64 	%rd75, %rd3, %rd74;
	ld.global.f32 	%f43, [%rd75];
	add.s64 	%rd76, %rd2, %rd74;
	ld.global.f32 	%f44, [%rd76];
	add.f32 	%f45, %f43, %f44;
	add.s64 	%rd77, %rd1, %rd74;
	st.global.f32 	[%rd77], %f45;
$L__BB3_13:
	ret;

}


// ===== COMPILED SASS (sm_100) =====

	.target	sm_100

	.elftype	@"ET_EXEC"


//--------------------- .note.nv.tkinfo           --------------------------
	.section	.note.nv.tkinfo,"",@"SHT_NOTE"
	.sectionflags	@"SHF_NOTE_NV_TKINFO"
	.tkinfo
        /*0018*/ 	.word	0x00000002
        /*0030*/ 	.string	""
        /*0030*/ 	.string	"ptxas"
        /*0030*/ 	.string	"Cuda compilation tools, release 13.0, V13.0.88"
        /*0030*/ 	.string	"Build cuda_13.0.r13.0/compiler.36424714_0"
        /*0030*/ 	.string	"-arch sm_100 -m 64 "



//--------------------- .note.nv.cuinfo           --------------------------
	.section	.note.nv.cuinfo,"",@"SHT_NOTE"
	.sectionflags	@"SHF_NOTE_NV_CUINFO"
        /*0018*/ 	.short	0x0002
        /*001a*/ 	.short	0x0064
        /*001c*/ 	.short	0x0082
	.zero		2


//--------------------- .nv.info                  --------------------------
	.section	.nv.info,"",@"SHT_CUDA_INFO"
	.align	4


	//----- nvinfo : EIATTR_REGCOUNT
	.align		4
        /*0000*/ 	.byte	0x04, 0x2f
        /*0002*/ 	.short	(.L_1 - .L_0)
	.align		4
.L_0:
        /*0004*/ 	.word	index@(_Z15matrixAddKernelPfS_S_i)
        /*0008*/ 	.word	0x00000016


	//----- nvinfo : EIATTR_FRAME_SIZE
	.align		4
.L_1:
        /*000c*/ 	.byte	0x04, 0x11
        /*000e*/ 	.short	(.L_3 - .L_2)
	.align		4
.L_2:
        /*0010*/ 	.word	index@(_Z15matrixAddKernelPfS_S_i)
        /*0014*/ 	.word	0x00000000


	//----- nvinfo : EIATTR_REGCOUNT
	.align		4
.L_3:
        /*0018*/ 	.byte	0x04, 0x2f
        /*001a*/ 	.short	(.L_5 - .L_4)
	.align		4
.L_4:
        /*001c*/ 	.word	index@(_Z17matrixAddKernel_BPfS_S_i)
        /*0020*/ 	.word	0x0000000c


	//----- nvinfo : EIATTR_FRAME_SIZE
	.align		4
.L_5:
        /*0024*/ 	.byte	0x04, 0x11
        /*0026*/ 	.short	(.L_7 - .L_6)
	.align		4
.L_6:
        /*0028*/ 	.word	index@(_Z17matrixAddKernel_BPfS_S_i)
        /*002c*/ 	.word	0x00000000


	//----- nvinfo : EIATTR_REGCOUNT
	.align		4
.L_7:
        /*0030*/ 	.byte	0x04, 0x2f
        /*0032*/ 	.short	(.L_9 - .L_8)
	.align		4
.L_8:
        /*0034*/ 	.word	index@(_Z17matrixAddKernel_CPfS_S_i)
        /*0038*/ 	.word	0x00000018


	//----- nvinfo : EIATTR_FRAME_SIZE
	.align		4
.L_9:
        /*003c*/ 	.byte	0x04, 0x11
        /*003e*/ 	.short	(.L_11 - .L_10)
	.align		4
.L_10:
        /*0040*/ 	.word	index@(_Z17matrixAddKernel_CPfS_S_i)
        /*0044*/ 	.word	0x00000000


	//----- nvinfo : EIATTR_REGCOUNT
	.align		4
.L_11:
        /*0048*/ 	.byte	0x04, 0x2f
        /*004a*/ 	.short	(.L_13 - .L_12)
	.align		4
.L_12:
        /*004c*/ 	.word	index@(_Z17matrixAddKernel_DPfS_S_i)
        /*0050*/ 	.word	0x00000020


	//----- nvinfo : EIATTR_FRAME_SIZE
	.align		4
.L_13:
        /*0054*/ 	.byte	0x04, 0x11
        /*0056*/ 	.short	(.L_15 - .L_14)
	.align		4
.L_14:
        /*0058*/ 	.word	index@(_Z17matrixAddKernel_DPfS_S_i)
        /*005c*/ 	.word	0x00000000


	//----- nvinfo : EIATTR_MIN_STACK_SIZE
	.align		4
.L_15:
        /*0060*/ 	.byte	0x04, 0x12
        /*0062*/ 	.short	(.L_17 - .L_16)
	.align		4
.L_16:
        /*0064*/ 	.word	index@(_Z17matrixAddKernel_DPfS_S_i)
        /*0068*/ 	.word	0x00000000


	//----- nvinfo : EIATTR_MIN_STACK_SIZE
	.align		4
.L_17:
        /*006c*/ 	.byte	0x04, 0x12
        /*006e*/ 	.short	(.L_19 - .L_18)
	.align		4
.L_18:
        /*0070*/ 	.word	index@(_Z17matrixAddKernel_CPfS_S_i)
        /*0074*/ 	.word	0x00000000


	//----- nvinfo : EIATTR_MIN_STACK_SIZE
	.align		4
.L_19:
        /*0078*/ 	.byte	0x04, 0x12
        /*007a*/ 	.short	(.L_21 - .L_20)
	.align		4
.L_20:
        /*007c*/ 	.word	index@(_Z17matrixAddKernel_BPfS_S_i)
        /*0080*/ 	.word	0x00000000


	//----- nvinfo : EIATTR_MIN_STACK_SIZE
	.align		4
.L_21:
        /*0084*/ 	.byte	0x04, 0x12
        /*0086*/ 	.short	(.L_23 - .L_22)
	.align		4
.L_22:
        /*0088*/ 	.word	index@(_Z15matrixAddKernelPfS_S_i)
        /*008c*/ 	.word	0x00000000
.L_23:


//--------------------- .nv.compat                --------------------------
	.section	.nv.compat,"",@"SHT_CUDA_COMPAT_INFO"
	.align	4
        /*0000*/ 	.byte	0x02, 0x09, 0x00, 0x00, 0x02, 0x02, 0x01, 0x00, 0x02, 0x05, 0x05, 0x00, 0x03, 0x07, 0x01, 0x01
        /*0010*/ 	.byte	0x02, 0x03, 0x00, 0x00, 0x02, 0x06, 0x01, 0x00, 0x04, 0x0b, 0x08, 0x00, 0x09, 0x00, 0x00, 0x00
        /*0020*/ 	.byte	0x00, 0x00, 0x00, 0x00


//--------------------- .nv.info._Z17matrixAddKernel_DPfS_S_i --------------------------
	.section	.nv.info._Z17matrixAddKernel_DPfS_S_i,"",@"SHT_CUDA_INFO"
	.sectionflags	@""
	.align	4


	//----- nvinfo : EIATTR_CUDA_API_VERSION
	.align		4
        /*0000*/ 	.byte	0x04, 0x37
        /*0002*/ 	.short	(.L_25 - .L_24)
.L_24:
        /*0004*/ 	.word	0x00000082


	//----- nvinfo : EIATTR_KPARAM_INFO
	.align		4
.L_25:
        /*0008*/ 	.byte	0x04, 0x17
        /*000a*/ 	.short	(.L_27 - .L_26)
.L_26:
        /*000c*/ 	.word	0x00000000
        /*0010*/ 	.short	0x0003
        /*0012*/ 	.short	0x0018
        /*0014*/ 	.byte	0x00, 0xf0, 0x11, 0x00


	//----- nvinfo : EIATTR_KPARAM_INFO
	.align		4
.L_27:
        /*0018*/ 	.byte	0x04, 0x17
        /*001a*/ 	.short	(.L_29 - .L_28)
.L_28:
        /*001c*/ 	.word	0x00000000
        /*0020*/ 	.short	0x0002
        /*0022*/ 	.short	0x0010
        /*0024*/ 	.byte	0x00, 0xf5, 0x21, 0x00


	//----- nvinfo : EIATTR_KPARAM_INFO
	.align		4
.L_29:
        /*0028*/ 	.byte	0x04, 0x17
        /*002a*/ 	.short	(.L_31 - .L_30)
.L_30:
        /*002c*/ 	.word	0x00000000
        /*0030*/ 	.short	0x0001
        /*0032*/ 	.short	0x0008
        /*0034*/ 	.byte	0x00, 0xf5, 0x21, 0x00


	//----- nvinfo : EIATTR_KPARAM_INFO
	.align		4
.L_31:
        /*0038*/ 	.byte	0x04, 0x17
        /*003a*/ 	.short	(.L_33 - .L_32)
.L_32:
        /*003c*/ 	.word	0x00000000
        /*0040*/ 	.short	0x0000
        /*0042*/ 	.short	0x0000
        /*0044*/ 	.byte	0x00, 0xf5, 0x21, 0x00


	//----- nvinfo : EIATTR_SPARSE_MMA_MASK
	.align		4
.L_33:
        /*0048*/ 	.byte	0x03, 0x50
        /*004a*/ 	.short	0x0000


	//----- nvinfo : EIATTR_MAXREG_COUNT
	.align		4
        /*004c*/ 	.byte	0x03, 0x1b
        /*004e*/ 	.short	0x00ff


	//----- nvinfo : EIATTR_MERCURY_ISA_VERSION
	.align		4
        /*0050*/ 	.byte	0x03, 0x5f
        /*0052*/ 	.short	0x0101


	//----- nvinfo : EIATTR_VRC_CTA_INIT_COUNT
	.align		4
        /*0054*/ 	.byte	0x02, 0x4a
	.zero		1
	.zero		1


	//----- nvinfo : EIATTR_EXIT_INSTR_OFFSETS
	.align		4
        /*0058*/ 	.byte	0x04, 0x1c
        /*005a*/ 	.short	(.L_35 - .L_34)


	//   ....[0]....
.L_34:
        /*005c*/ 	.word	0x00000070


	//   ....[1]....
        /*0060*/ 	.word	0x00000090


	//   ....[2]....
        /*0064*/ 	.word	0x00000740


	//   ....[3]....
        /*0068*/ 	.word	0x00000b00


	//   ....[4]....
        /*006c*/ 	.word	0x00000d70


	//   ....[5]....
        /*0070*/ 	.word	0x00000ec0


	//----- nvinfo : EIATTR_CBANK_PARAM_SIZE
	.align		4
.L_35:
        /*0074*/ 	.byte	0x03, 0x19
        /*0076*/ 	.short	0x001c


	//----- nvinfo : EIATTR_PARAM_CBANK
	.align		4
        /*0078*/ 	.byte	0x04, 0x0a
        /*007a*/ 	.short	(.L_37 - .L_36)
	.align		4
.L_36:
        /*007c*/ 	.word	index@(.nv.constant0._Z17matrixAddKernel_DPfS_S_i)
        /*0080*/ 	.short	0x0380
        /*0082*/ 	.short	0x001c


	//----- nvinfo : EIATTR_SW_WAR
	.align		4
.L_37:
        /*0084*/ 	.byte	0x04, 0x36
        /*0086*/ 	.short	(.L_39 - .L_38)
.L_38:
        /*0088*/ 	.word	0x00000008
.L_39:


//--------------------- .nv.info._Z17matrixAddKernel_CPfS_S_i --------------------------
	.section	.nv.info._Z17matrixAddKernel_CPfS_S_i,"",@"SHT_CUDA_INFO"
	.sectionflags	@""
	.align	4


	//----- nvinfo : EIATTR_CUDA_API_VERSION
	.align		4
        /*0000*/ 	.byte	0x04, 0x37
        /*0002*/ 	.short	(.L_41 - .L_40)
.L_40:
        /*0004*/ 	.word	0x00000082


	//----- nvinfo : EIATTR_KPARAM_INFO
	.align		4
.L_41:
        /*0008*/ 	.byte	0x04, 0x17
        /*000a*/ 	.short	(.L_43 - .L_42)
.L_42:
        /*000c*/ 	.word	0x00000000
        /*0010*/ 	.short	0x0003
        /*0012*/ 	.short	0x0018
        /*0014*/ 	.byte	0x00, 0xf0, 0x11, 0x00


	//----- nvinfo : EIATTR_KPARAM_INFO
	.align		4
.L_43:
        /*0018*/ 	.byte	0x04, 0x17
        /*001a*/ 	.short	(.L_45 - .L_44)
.L_44:
        /*001c*/ 	.word	0x00000000
        /*0020*/ 	.short	0x0002
        /*0022*/ 	.short	0x0010
        /*0024*/ 	.byte	0x00, 0xf5, 0x21, 0x00


	//----- nvinfo : EIATTR_KPARAM_INFO
	.align		4
.L_45:
        /*0028*/ 	.byte	0x04, 0x17
        /*002a*/ 	.short	(.L_47 - .L_46)
.L_46:
        /*002c*/ 	.word	0x00000000
        /*0030*/ 	.short	0x0001
        /*0032*/ 	.short	0x0008
        /*0034*/ 	.byte	0x00, 0xf5, 0x21, 0x00


	//----- nvinfo : EIATTR_KPARAM_INFO
	.align		4
.L_47:
        /*0038*/ 	.byte	0x04, 0x17
        /*003a*/ 	.short	(.L_49 - .L_48)
.L_48:
        /*003c*/ 	.word	0x00000000
        /*0040*/ 	.short	0x0000
        /*0042*/ 	.short	0x0000
        /*0044*/ 	.byte	0x00, 0xf5, 0x21, 0x00


	//----- nvinfo : EIATTR_SPARSE_MMA_MASK
	.align		4
.L_49:
        /*0048*/ 	.byte	0x03, 0x50
        /*004a*/ 	.short	0x0000


	//----- nvinfo : EIATTR_MAXREG_COUNT
	.align		4
        /*004c*/ 	.byte	0x03, 0x1b
        /*004e*/ 	.short	0x00ff


	//----- nvinfo : EIATTR_MERCURY_ISA_VERSION
	.align		4
        /*0050*/ 	.byte	0x03, 0x5f
        /*0052*/ 	.short	0x0101


	//----- nvinfo : EIATTR_VRC_CTA_INIT_COUNT
	.align		4
        /*0054*/ 	.byte	0x02, 0x4a
	.zero		1
	.zero		1


	//----- nvinfo : EIATTR_EXIT_INSTR_OFFSETS
	.align		4
        /*0058*/ 	.byte	0x04, 0x1c
        /*005a*/ 	.short	(.L_51 - .L_50)


	//   ....[0]....
.L_50:
        /*005c*/ 	.word	0x00000070


	//   ....[1]....
        /*0060*/ 	.word	0x00000090


	//   ....[2]....
        /*0064*/ 	.word	0x000006d0


	//   ....[3]....
        /*0068*/ 	.word	0x00000a30


	//   ....[4]....
        /*006c*/ 	.word	0x00000c90


	//   ....[5]....
        /*0070*/ 	.word	0x00000ec0


	//----- nvinfo : EIATTR_CBANK_PARAM_SIZE
	.align		4
.L_51:
        /*0074*/ 	.byte	0x03, 0x19
        /*0076*/ 	.short	0x001c


	//----- nvinfo : EIATTR_PARAM_CBANK
	.align		4
        /*0078*/ 	.byte	0x04, 0x0a
        /*007a*/ 	.short	(.L_53 - .L_52)
	.align		4
.L_52:
        /*007c*/ 	.word	index@(.nv.constant0._Z17matrixAddKernel_CPfS_S_i)
        /*0080*/ 	.short	0x0380
        /*0082*/ 	.short	0x001c


	//----- nvinfo : EIATTR_SW_WAR
	.align		4
.L_53:
        /*0084*/ 	.byte	0x04, 0x36
        /*0086*/ 	.short	(.L_55 - .L_54)
.L_54:
        /*0088*/ 	.word	0x00000008
.L_55:


//--------------------- .nv.info._Z17matrixAddKernel_BPfS_S_i --------------------------
	.section	.nv.info._Z17matrixAddKernel_BPfS_S_i,"",@"SHT_CUDA_INFO"
	.sectionflags	@""
	.align	4


	//----- nvinfo : EIATTR_CUDA_API_VERSION
	.align		4
        /*0000*/ 	.byte	0x04, 0x37
        /*0002*/ 	.short	(.L_57 - .L_56)
.L_56:
        /*0004*/ 	.word	0x00000082


	//----- nvinfo : EIATTR_KPARAM_INFO
	.align		4
.L_57:
        /*0008*/ 	.byte	0x04, 0x17
        /*000a*/ 	.short	(.L_59 - .L_58)
.L_58:
        /*000c*/ 	.word	0x00000000
        /*0010*/ 	.short	0x0003
        /*0012*/ 	.short	0x0018
        /*0014*/ 	.byte	0x00, 0xf0, 0x11, 0x00


	//----- nvinfo : EIATTR_KPARAM_INFO
	.align		4
.L_59:
        /*0018*/ 	.byte	0x04, 0x17
        /*001a*/ 	.short	(.L_61 - .L_60)
.L_60:
        /*001c*/ 	.word	0x00000000
        /*0020*/ 	.short	0x0002
        /*0022*/ 	.short	0x0010
        /*0024*/ 	.byte	0x00, 0xf5, 0x21, 0x00


	//----- nvinfo : EIATTR_KPARAM_INFO
	.align		4
.L_61:
        /*0028*/ 	.byte	0x04, 0x17
        /*002a*/ 	.short	(.L_63 - .L_62)
.L_62:
        /*002c*/ 	.word	0x00000000
        /*0030*/ 	.short	0x0001
        /*0032*/ 	.short	0x0008
        /*0034*/ 	.byte	0x00, 0xf5, 0x21, 0x00


	//----- nvinfo : EIATTR_KPARAM_INFO
	.align		4
.L_63:
        /*0038*/ 	.byte	0x04, 0x17
        /*003a*/ 	.short	(.L_65 - .L_64)
.L_64:
        /*003c*/ 	.word	0x00000000
        /*0040*/ 	.short	0x0000
        /*0042*/ 	.short	0x0000
        /*0044*/ 	.byte	0x00, 0xf5, 0x21, 0x00


	//----- nvinfo : EIATTR_SPARSE_MMA_MASK
	.align		4
.L_65:
        /*0048*/ 	.byte	0x03, 0x50
        /*004a*/ 	.short	0x0000


	//----- nvinfo : EIATTR_MAXREG_COUNT
	.align		4
        /*004c*/ 	.byte	0x03, 0x1b
        /*004e*/ 	.short	0x00ff


	//----- nvinfo : EIATTR_MERCURY_ISA_VERSION
	.align		4
        /*0050*/ 	.byte	0x03, 0x5f
        /*0052*/ 	.short	0x0101


	//----- nvinfo : EIATTR_VRC_CTA_INIT_COUNT
	.align		4
        /*0054*/ 	.byte	0x02, 0x4a
	.zero		1
	.zero		1


	//----- nvinfo : EIATTR_EXIT_INSTR_OFFSETS
	.align		4
        /*0058*/ 	.byte	0x04, 0x1c
        /*005a*/ 	.short	(.L_67 - .L_66)


	//   ....[0]....
.L_66:
        /*005c*/ 	.word	0x000000c0


	//   ....[1]....
        /*0060*/ 	.word	0x00000190


	//----- nvinfo : EIATTR_CBANK_PARAM_SIZE
	.align		4
.L_67:
        /*0064*/ 	.byte	0x03, 0x19
        /*0066*/ 	.short	0x001c


	//----- nvinfo : EIATTR_PARAM_CBANK
	.align		4
        /*0068*/ 	.byte	0x04, 0x0a
        /*006a*/ 	.short	(.L_69 - .L_68)
	.align		4
.L_68:
        /*006c*/ 	.word	index@(.nv.constant0._Z17matrixAddKernel_BPfS_S_i)
        /*0070*/ 	.short	0x0380
        /*0072*/ 	.short	0x001c


	//----- nvinfo : EIATTR_SW_WAR
	.align		4
.L_69:
        /*0074*/ 	.byte	0x04, 0x36
        /*0076*/ 	.short	(.L_71 - .L_70)
.L_70:
        /*0078*/ 	.word	0x00000008
.L_71:


//--------------------- .nv.info._Z15matrixAddKernelPfS_S_i --------------------------
	.section	.nv.info._Z15matrixAddKernelPfS_S_i,"",@"SHT_CUDA_INFO"
	.sectionflags	@""
	.align	4


	//----- nvinfo : EIATTR_CUDA_API_VERSION
	.align		4
        /*0000*/ 	.byte	0x04, 0x37
        /*0002*/ 	.short	(.L_73 - .L_72)
.L_72:
        /*0004*/ 	.word	0x00000082


	//----- nvinfo : EIATTR_KPARAM_INFO
	.align		4
.L_73:
        /*0008*/ 	.byte	0x04, 0x17
        /*000a*/ 	.short	(.L_75 - .L_74)
.L_74:
        /*000c*/ 	.word	0x00000000
        /*0010*/ 	.short	0x0003
        /*0012*/ 	.short	0x0018
        /*0014*/ 	.byte	0x00, 0xf0, 0x11, 0x00


	//----- nvinfo : EIATTR_KPARAM_INFO
	.align		4
.L_75:
        /*0018*/ 	.byte	0x04, 0x17
        /*001a*/ 	.short	(.L_77 - .L_76)
.L_76:
        /*001c*/ 	.word	0x00000000
        /*0020*/ 	.short	0x0002
        /*0022*/ 	.short	0x0010
        /*0024*/ 	.byte	0x00, 0xf5, 0x21, 0x00


	//----- nvinfo : EIATTR_KPARAM_INFO
	.align		4
.L_77:
        /*0028*/ 	.byte	0x04, 0x17
        /*002a*/ 	.short	(.L_79 - .L_78)
.L_78:
        /*002c*/ 	.word	0x00000000
        /*0030*/ 	.short	0x0001
        /*0032*/ 	.short	0x0008
        /*0034*/ 	.byte	0x00, 0xf5, 0x21, 0x00


	//----- nvinfo : EIATTR_KPARAM_INFO
	.align		4
.L_79:
        /*0038*/ 	.byte	0x04, 0x17
        /*003a*/ 	.short	(.L_81 - .L_80)
.L_80:
        /*003c*/ 	.word	0x00000000
        /*0040*/ 	.short	0x0000
        /*0042*/ 	.short	0x0000
        /*0044*/ 	.byte	0x00, 0xf5, 0x21, 0x00


	//----- nvinfo : EIATTR_SPARSE_MMA_MASK
	.align		4
.L_81:
        /*0048*/ 	.byte	0x03, 0x50
        /*004a*/ 	.short	0x0000


	//----- nvinfo : EIATTR_MAXREG_COUNT
	.align		4
        /*004c*/ 	.byte	0x03, 0x1b
        /*004e*/ 	.short	0x00ff


	//----- nvinfo : EIATTR_MERCURY_ISA_VERSION
	.align		4
        /*0050*/ 	.byte	0x03, 0x5f
        /*0052*/ 	.short	0x0101


	//----- nvinfo : EIATTR_VRC_CTA_INIT_COUNT
	.align		4
        /*0054*/ 	.byte	0x02, 0x4a
	.zero		1
	.zero		1


	//----- nvinfo : EIATTR_EXIT_INSTR_OFFSETS
	.align		4
        /*0058*/ 	.byte	0x04, 0x1c
        /*005a*/ 	.short	(.L_83 - .L_82)


	//   ....[0]....
.L_82:
        /*005c*/ 	.word	0x00000110


	//   ....[1]....
        /*0060*/ 	.word	0x000003a0


	//----- nvinfo : EIATTR_CRS_STACK_SIZE
	.align		4
.L_83:
        /*0064*/ 	.byte	0x04, 0x1e
        /*0066*/ 	.short	(.L_85 - .L_84)
.L_84:
        /*0068*/ 	.word	0x00000000


	//----- nvinfo : EIATTR_CBANK_PARAM_SIZE
	.align		4
.L_85:
        /*006c*/ 	.byte	0x03, 0x19
        /*006e*/ 	.short	0x001c


	//----- nvinfo : EIATTR_PARAM_CBANK
	.align		4
        /*0070*/ 	.byte	0x04, 0x0a
        /*0072*/ 	.short	(.L_87 - .L_86)
	.align		4
.L_86:
        /*0074*/ 	.word	index@(.nv.constant0._Z15matrixAddKernelPfS_S_i)
        /*0078*/ 	.short	0x0380
        /*007a*/ 	.short	0x001c


	//----- nvinfo : EIATTR_SW_WAR
	.align		4
.L_87:
        /*007c*/ 	.byte	0x04, 0x36
        /*007e*/ 	.short	(.L_89 - .L_88)
.L_88:
        /*0080*/ 	.word	0x00000008
.L_89:


//--------------------- .nv.callgraph             --------------------------
	.section	.nv.callgraph,"",@"SHT_CUDA_CALLGRAPH"
	.align	4
	.sectionentsize	8
	.align		4
        /*0000*/ 	.word	0x00000000
	.align		4
        /*0004*/ 	.word	0xffffffff
	.align		4
        /*0008*/ 	.word	0x00000000
	.align		4
        /*000c*/ 	.word	0xfffffffe
	.align		4
        /*0010*/ 	.word	0x00000000
	.align		4
        /*0014*/ 	.word	0xfffffffd
	.align		4
        /*0018*/ 	.word	0x00000000
	.align		4
        /*001c*/ 	.word	0xfffffffc


//--------------------- .text._Z17matrixAddKernel_DPfS_S_i --------------------------
	.section	.text._Z17matrixAddKernel_DPfS_S_i,"ax",@progbits
	.align	128
        .global         _Z17matrixAddKernel_DPfS_S_i
        .type           _Z17matrixAddKernel_DPfS_S_i,@function
        .size           _Z17matrixAddKernel_DPfS_S_i,(.L_x_17 - _Z17matrixAddKernel_DPfS_S_i)
        .other          _Z17matrixAddKernel_DPfS_S_i,@"STO_CUDA_ENTRY STV_DEFAULT"
_Z17matrixAddKernel_DPfS_S_i:
.text._Z17matrixAddKernel_DPfS_S_i:
[----:B------:R-:W-:Y:S01]  /*0000*/  LDC R1, c[0x0][0x37c] ;  /* 0x0000df00ff017b82 */ /* 0x000fe20000000800 */
[----:B------:R-:W0:Y:S07]  /*0010*/  S2R R12, SR_CTAID.X ;  /* 0x00000000000c7919 */ /* 0x000e2e0000002500 */
[----:B------:R-:W1:Y:S01]  /*0020*/  LDC R0, c[0x0][0x398] ;  /* 0x0000e600ff007b82 */ /* 0x000e620000000800 */
[----:B------:R-:W0:Y:S01]  /*0030*/  LDCU UR4, c[0x0][0x360] ;  /* 0x00006c00ff0477ac */ /* 0x000e220008000800 */
[----:B------:R-:W0:Y:S02]  /*0040*/  S2R R13, SR_TID.X ;  /* 0x00000000000d7919 */ /* 0x000e240000002100 */
[----:B0-----:R-:W-:-:S05]  /*0050*/  IMAD R12, R12, UR4, R13 ;  /* 0x000000040c0c7c24 */ /* 0x001fca000f8e020d */
[----:B-1----:R-:W-:-:S13]  /*0060*/  ISETP.GE.AND P0, PT, R12, R0, PT ;  /* 0x000000000c00720c */ /* 0x002fda0003f06270 */
[----:B------:R-:W-:Y:S05]  /*0070*/  @P0 EXIT ;  /* 0x000000000000094d */ /* 0x000fea0003800000 */
[----:B------:R-:W-:-:S13]  /*0080*/  ISETP.NE.AND P0, PT, R0, RZ, PT ;  /* 0x000000ff0000720c */ /* 0x000fda0003f05270 */
[----:B------:R-:W-:Y:S05]  /*0090*/  @!P0 EXIT ;  /* 0x000000000000894d */ /* 0x000fea0003800000 */
[C---:B------:R-:W-:Y:S01]  /*00a0*/  ISETP.GE.U32.AND P0, PT, R0.reuse, 0x8, PT ;  /* 0x000000080000780c */ /* 0x040fe20003f06070 */
[----:B------:R-:W0:Y:S01]  /*00b0*/  LDCU.64 UR4, c[0x0][0x358] ;  /* 0x00006b00ff0477ac */ /* 0x000e220008000a00 */
[----:B------:R-:W-:Y:S01]  /*00c0*/  LOP3.LUT P1, RZ, R0, 0x7, RZ, 0xc0, !PT ;  /* 0x0000000700ff7812 */ /* 0x000fe2000782c0ff */
[----:B------:R-:W-:Y:S01]  /*00d0*/  IMAD.MOV.U32 R3, RZ, RZ, RZ ;  /* 0x000000ffff037224 */ /* 0x000fe200078e00ff */
[----:B------:R-:W-:Y:S01]  /*00e0*/  SHF.R.S32.HI R13, RZ, 0x1f, R12 ;  /* 0x0000001fff0d7819 */ /* 0x000fe2000001140c */
[----:B------:R-:W-:Y:S01]  /*00f0*/  IMAD.MOV.U32 R5, RZ, RZ, RZ ;  /* 0x000000ffff057224 */ /* 0x000fe200078e00ff */
[----:B------:R-:W-:-:S07]  /*0100*/  SHF.R.S32.HI R7, RZ, 0x1f, R0 ;  /* 0x0000001fff077819 */ /* 0x000fce0000011400 */
[----:B------:R-:W-:Y:S05]  /*0110*/  @!P0 BRA `(.L_x_0) ;  /* 0x0000000400888947 */ /* 0x000fea0003800000 */
[----:B------:R-:W-:Y:S01]  /*0120*/  LOP3.LUT R3, R0, 0xfffffff8, RZ, 0xc0, !PT ;  /* 0xfffffff800037812 */ /* 0x000fe200078ec0ff */
[C---:B------:R-:W-:Y:S01]  /*0130*/  IMAD.SHL.U32 R11, R12.reuse, 0x4, RZ ;  /* 0x000000040c0b7824 */ /* 0x040fe200078e00ff */
[----:B------:R-:W-:Y:S01]  /*0140*/  SHF.L.U64.HI R4, R12, 0x2, R13 ;  /* 0x000000020c047819 */ /* 0x000fe2000001020d */
[C---:B------:R-:W-:Y:S01]  /*0150*/  IMAD.SHL.U32 R8, R0.reuse, 0x4, RZ ;  /* 0x0000000400087824 */ /* 0x040fe200078e00ff */
[C-C-:B------:R-:W-:Y:S01]  /*0160*/  SHF.L.U64.HI R9, R0.reuse, 0x5, R7.reuse ;  /* 0x0000000500097819 */ /* 0x140fe20000010207 */
[--C-:B------:R-:W-:Y:S01]  /*0170*/  IMAD.MOV.U32 R5, RZ, RZ, R7.reuse ;  /* 0x000000ffff057224 */ /* 0x100fe200078e0007 */
[--C-:B------:R-:W-:Y:S01]  /*0180*/  SHF.L.U64.HI R6, R0, 0x2, R7.reuse ;  /* 0x0000000200067819 */ /* 0x100fe20000010207 */
[----:B------:R-:W-:Y:S01]  /*0190*/  IMAD.MOV.U32 R2, RZ, RZ, R7 ;  /* 0x000000ffff027224 */ /* 0x000fe200078e0007 */
[----:B------:R-:W1:Y:S01]  /*01a0*/  LDCU.64 UR6, c[0x0][0x390] ;  /* 0x00007200ff0677ac */ /* 0x000e620008000a00 */
[----:B------:R-:W-:Y:S01]  /*01b0*/  IMAD.MOV.U32 R10, RZ, RZ, R3 ;  /* 0x000000ffff0a7224 */ /* 0x000fe200078e0003 */
[----:B------:R-:W2:Y:S06]  /*01c0*/  LDCU.128 UR8, c[0x0][0x380] ;  /* 0x00007000ff0877ac */ /* 0x000eac0008000c00 */
.L_x_1:
[C---:B--2---:R-:W-:Y:S02]  /*01d0*/  IADD3 R16, P0, PT, R11.reuse, UR8, RZ ;  /* 0x000000080b107c10 */ /* 0x044fe4000ff1e0ff */
[----:B---3--:R-:W-:Y:S02]  /*01e0*/  IADD3 R14, P2, PT, R11, UR10, RZ ;  /* 0x0000000a0b0e7c10 */ /* 0x008fe4000ff5e0ff */
[C---:B------:R-:W-:Y:S02]  /*01f0*/  IADD3.X R17, PT, PT, R4.reuse, UR9, RZ, P0, !PT ;  /* 0x0000000904117c10 */ /* 0x040fe400087fe4ff */
[----:B------:R-:W-:-:S03]  /*0200*/  IADD3.X R15, PT, PT, R4, UR11, RZ, P2, !PT ;  /* 0x0000000b040f7c10 */ /* 0x000fc600097fe4ff */
[----:B0-----:R-:W2:Y:S04]  /*0210*/  LDG.E R18, desc[UR4][R16.64] ;  /* 0x0000000410127981 */ /* 0x001ea8000c1e1900 */
[----:B------:R-:W2:Y:S01]  /*0220*/  LDG.E R19, desc[UR4][R14.64] ;  /* 0x000000040e137981 */ /* 0x000ea2000c1e1900 */
[----:B-1----:R-:W-:Y:S02]  /*0230*/  IADD3 R24, P0, PT, R11, UR6, RZ ;  /* 0x000000060b187c10 */ /* 0x002fe4000ff1e0ff */
[-C--:B------:R-:W-:Y:S02]  /*0240*/  IADD3 R22, P2, PT, R16, R8.reuse, RZ ;  /* 0x0000000810167210 */ /* 0x080fe40007f5e0ff */
[----:B------:R-:W-:Y:S02]  /*0250*/  IADD3 R20, P3, PT, R14, R8, RZ ;  /* 0x000000080e147210 */ /* 0x000fe40007f7e0ff */
[----:B------:R-:W-:Y:S01]  /*0260*/  IADD3.X R25, PT, PT, R4, UR7, RZ, P0, !PT ;  /* 0x0000000704197c10 */ /* 0x000fe200087fe4ff */
[----:B------:R-:W-:-:S02]  /*0270*/  IMAD.X R23, R17, 0x1, R6, P2 ;  /* 0x0000000111177824 */ /* 0x000fc400010e0606 */
[----:B------:R-:W-:Y:S02]  /*0280*/  IMAD.X R21, R15, 0x1, R6, P3 ;  /* 0x000000010f157824 */ /* 0x000fe400018e0606 */
[----:B--2---:R-:W-:-:S05]  /*0290*/  FADD R27, R18, R19 ;  /* 0x00000013121b7221 */ /* 0x004fca0000000000 */
[----:B------:R0:W-:Y:S04]  /*02a0*/  STG.E desc[UR4][R24.64], R27 ;  /* 0x0000001b18007986 */ /* 0x0001e8000c101904 */
[----:B------:R-:W2:Y:S04]  /*02b0*/  LDG.E R26, desc[UR4][R22.64] ;  /* 0x00000004161a7981 */ /* 0x000ea8000c1e1900 */
[----:B------:R-:W2:Y:S01]  /*02c0*/  LDG.E R29, desc[UR4][R20.64] ;  /* 0x00000004141d7981 */ /* 0x000ea2000c1e1900 */
[-C--:B------:R-:W-:Y:S02]  /*02d0*/  IADD3 R18, P0, PT, R24, R8.reuse, RZ ;  /* 0x0000000818127210 */ /* 0x080fe40007f1e0ff */
[----:B------:R-:W-:-:S02]  /*02e0*/  IADD3 R16, P2, PT, R22, R8, RZ ;  /* 0x0000000816107210 */ /* 0x000fc40007f5e0ff */
[----:B------:R-:W-:Y:S01]  /*02f0*/  IADD3 R14, P3, PT, R20, R8, RZ ;  /* 0x00000008140e7210 */ /* 0x000fe20007f7e0ff */
[--C-:B------:R-:W-:Y:S02]  /*0300*/  IMAD.X R19, R25, 0x1, R6.reuse, P0 ;  /* 0x0000000119137824 */ /* 0x100fe400000e0606 */
[--C-:B------:R-:W-:Y:S02]  /*0310*/  IMAD.X R17, R23, 0x1, R6.reuse, P2 ;  /* 0x0000000117117824 */ /* 0x100fe400010e0606 */
[----:B------:R-:W-:Y:S02]  /*0320*/  IMAD.X R15, R21, 0x1, R6, P3 ;  /* 0x00000001150f7824 */ /* 0x000fe400018e0606 */
[----:B--2---:R-:W-:-:S05]  /*0330*/  FADD R29, R26, R29 ;  /* 0x0000001d1a1d7221 */ /* 0x004fca0000000000 */
[----:B------:R1:W-:Y:S04]  /*0340*/  STG.E desc[UR4][R18.64], R29 ;  /* 0x0000001d12007986 */ /* 0x0003e8000c101904 */
[----:B------:R-:W2:Y:S04]  /*0350*/  LDG.E R26, desc[UR4][R16.64] ;  /* 0x00000004101a7981 */ /* 0x000ea8000c1e1900 */
[----:B0-----:R-:W2:Y:S01]  /*0360*/  LDG.E R27, desc[UR4][R14.64] ;  /* 0x000000040e1b7981 */ /* 0x001ea2000c1e1900 */
        /* <DEDUP_REMOVED lines=9> */
[----:B-1----:R-:W2:Y:S01]  /*0400*/  LDG.E R29, desc[UR4][R20.64] ;  /* 0x00000004141d7981 */ /* 0x002ea2000c1e1900 */
        /* <DEDUP_REMOVED lines=29> */
[----:B0-----:R0:W2:Y:S01]  /*05e0*/  LDG.E R27, desc[UR4][R14.64] ;  /* 0x000000040e1b7981 */ /* 0x0010a2000c1e1900 */
[-C--:B------:R-:W-:Y:S02]  /*05f0*/  IADD3 R20, P0, PT, R18, R8.reuse, RZ ;  /* 0x0000000812147210 */ /* 0x080fe40007f1e0ff */
[----:B------:R-:W-:-:S02]  /*0600*/  IADD3 R24, P3, PT, R14, R8, RZ ;  /* 0x000000080e187210 */ /* 0x000fc40007f7e0ff */
[-C--:B------:R-:W-:Y:S01]  /*0610*/  IADD3 R22, P2, PT, R16, R8.reuse, RZ ;  /* 0x0000000810167210 */ /* 0x080fe20007f5e0ff */
[--C-:B------:R-:W-:Y:S02]  /*0620*/  IMAD.X R21, R19, 0x1, R6.reuse, P0 ;  /* 0x0000000113157824 */ /* 0x100fe400000e0606 */
[--C-:B------:R-:W-:Y:S02]  /*0630*/  IMAD.X R25, R15, 0x1, R6.reuse, P3 ;  /* 0x000000010f197824 */ /* 0x100fe400018e0606 */
[----:B------:R-:W-:Y:S01]  /*0640*/  IMAD.X R23, R17, 0x1, R6, P2 ;  /* 0x0000000111177824 */ /* 0x000fe200010e0606 */
[----:B0-----:R-:W-:Y:S01]  /*0650*/  IADD3 R14, P0, PT, R20, R8, RZ ;  /* 0x00000008140e7210 */ /* 0x001fe20007f1e0ff */
[----:B--2---:R-:W-:-:S05]  /*0660*/  FADD R27, R26, R27 ;  /* 0x0000001b1a1b7221 */ /* 0x004fca0000000000 */
[----:B------:R3:W-:Y:S04]  /*0670*/  STG.E desc[UR4][R20.64], R27 ;  /* 0x0000001b14007986 */ /* 0x0007e8000c101904 */
[----:B------:R-:W2:Y:S04]  /*0680*/  LDG.E R22, desc[UR4][R22.64] ;  /* 0x0000000416167981 */ /* 0x000ea8000c1e1900 */
[----:B------:R-:W2:Y:S01]  /*0690*/  LDG.E R25, desc[UR4][R24.64] ;  /* 0x0000000418197981 */ /* 0x000ea2000c1e1900 */
[----:B------:R-:W-:Y:S01]  /*06a0*/  IMAD.X R15, R21, 0x1, R6, P0 ;  /* 0x00000001150f7824 */ /* 0x000fe200000e0606 */
[----:B------:R-:W-:-:S02]  /*06b0*/  IADD3 R10, P0, PT, R10, -0x8, RZ ;  /* 0xfffffff80a0a7810 */ /* 0x000fc40007f1e0ff */
[----:B------:R-:W-:Y:S02]  /*06c0*/  LEA R11, P2, R0, R11, 0x5 ;  /* 0x0000000b000b7211 */ /* 0x000fe400078428ff */
[----:B------:R-:W-:Y:S02]  /*06d0*/  IADD3.X R2, PT, PT, R2, -0x1, RZ, P0, !PT ;  /* 0xffffffff02027810 */ /* 0x000fe400007fe4ff */
[----:B------:R-:W-:Y:S01]  /*06e0*/  ISETP.NE.U32.AND P0, PT, R10, RZ, PT ;  /* 0x000000ff0a00720c */ /* 0x000fe20003f05070 */
[----:B------:R-:W-:-:S03]  /*06f0*/  IMAD.X R4, R4, 0x1, R9, P2 ;  /* 0x0000000104047824 */ /* 0x000fc600010e0609 */
[----:B------:R-:W-:Y:S01]  /*0700*/  ISETP.NE.AND.EX P0, PT, R2, RZ, PT, P0 ;  /* 0x000000ff0200720c */ /* 0x000fe20003f05300 */
[----:B--2---:R-:W-:-:S05]  /*0710*/  FADD R17, R22, R25 ;  /* 0x0000001916117221 */ /* 0x004fca0000000000 */
[----:B------:R3:W-:Y:S07]  /*0720*/  STG.E desc[UR4][R14.64], R17 ;  /* 0x000000110e007986 */ /* 0x0007ee000c101904 */
[----:B------:R-:W-:Y:S05]  /*0730*/  @P0 BRA `(.L_x_1) ;  /* 0xfffffff800a40947 */ /* 0x000fea000383ffff */
.L_x_0:
[----:B0-----:R-:W-:Y:S05]  /*0740*/  @!P1 EXIT ;  /* 0x000000000000994d */ /* 0x001fea0003800000 */
[----:B------:R-:W-:-:S04]  /*0750*/  LOP3.LUT R2, R0, 0x7, RZ, 0xc0, !PT ;  /* 0x0000000700027812 */ /* 0x000fc800078ec0ff */
[----:B------:R-:W-:-:S04]  /*0760*/  IADD3 R2, P1, PT, R2, -0x1, RZ ;  /* 0xffffffff02027810 */ /* 0x000fc80007f3e0ff */
[----:B------:R-:W-:Y:S01]  /*0770*/  ISETP.GE.U32.AND P0, PT, R2, 0x3, PT ;  /* 0x000000030200780c */ /* 0x000fe20003f06070 */
[----:B------:R-:W-:Y:S01]  /*0780*/  IMAD.X R2, RZ, RZ, -0x1, P1 ;  /* 0xffffffffff027424 */ /* 0x000fe200008e06ff */
[----:B------:R-:W-:-:S04]  /*0790*/  LOP3.LUT P1, R6, R0, 0x3, RZ, 0xc0, !PT ;  /* 0x0000000300067812 */ /* 0x000fc8000782c0ff */
[----:B------:R-:W-:-:S13]  /*07a0*/  ISETP.GE.U32.AND.EX P0, PT, R2, RZ, PT, P0 ;  /* 0x000000ff0200720c */ /* 0x000fda0003f06100 */
[----:B------:R-:W-:Y:S05]  /*07b0*/  @!P0 BRA `(.L_x_2) ;  /* 0x0000000000d08947 */ /* 0x000fea0003800000 */
[----:B------:R-:W3:Y:S01]  /*07c0*/  LDCU.128 UR8, c[0x0][0x380] ;  /* 0x00007000ff0877ac */ /* 0x000ee20008000c00 */
[-C--:B------:R-:W-:Y:S02]  /*07d0*/  IMAD R2, R5, R0.reuse, RZ ;  /* 0x0000000005027224 */ /* 0x080fe400078e02ff */
[----:B------:R-:W-:Y:S01]  /*07e0*/  IMAD.WIDE.U32 R8, R3, R0, R12 ;  /* 0x0000000003087225 */ /* 0x000fe200078e000c */
[----:B------:R-:W0:Y:S03]  /*07f0*/  LDCU.64 UR6, c[0x0][0x390] ;  /* 0x00007200ff0677ac */ /* 0x000e260008000a00 */
[----:B------:R-:W-:-:S04]  /*0800*/  IMAD R11, R7, R3, R2 ;  /* 0x00000003070b7224 */ /* 0x000fc800078e0202 */
[----:B------:R-:W-:Y:S02]  /*0810*/  IMAD.IADD R11, R9, 0x1, R11 ;  /* 0x00000001090b7824 */ /* 0x000fe400078e020b */
[----:B------:R-:W-:-:S03]  /*0820*/  IMAD.SHL.U32 R9, R8, 0x4, RZ ;  /* 0x0000000408097824 */ /* 0x000fc600078e00ff */
[----:B------:R-:W-:Y:S02]  /*0830*/  SHF.L.U64.HI R11, R8, 0x2, R11 ;  /* 0x00000002080b7819 */ /* 0x000fe4000001020b */
[C---:B---3--:R-:W-:Y:S02]  /*0840*/  IADD3 R18, P0, PT, R9.reuse, UR8, RZ ;  /* 0x0000000809127c10 */ /* 0x048fe4000ff1e0ff */
[----:B------:R-:W-:Y:S02]  /*0850*/  IADD3 R16, P2, PT, R9, UR10, RZ ;  /* 0x0000000a09107c10 */ /* 0x000fe4000ff5e0ff */
[C---:B------:R-:W-:Y:S02]  /*0860*/  IADD3.X R19, PT, PT, R11.reuse, UR9, RZ, P0, !PT ;  /* 0x000000090b137c10 */ /* 0x040fe400087fe4ff */
[----:B------:R-:W-:-:S03]  /*0870*/  IADD3.X R17, PT, PT, R11, UR11, RZ, P2, !PT ;  /* 0x0000000b0b117c10 */ /* 0x000fc600097fe4ff */
[----:B------:R-:W2:Y:S04]  /*0880*/  LDG.E R20, desc[UR4][R18.64] ;  /* 0x0000000412147981 */ /* 0x000ea8000c1e1900 */
[----:B------:R-:W2:Y:S01]  /*0890*/  LDG.E R21, desc[UR4][R16.64] ;  /* 0x0000000410157981 */ /* 0x000ea2000c1e1900 */
[C---:B------:R-:W-:Y:S01]  /*08a0*/  IMAD.SHL.U32 R2, R0.reuse, 0x4, RZ ;  /* 0x0000000400027824 */ /* 0x040fe200078e00ff */
[----:B------:R-:W-:Y:S02]  /*08b0*/  SHF.L.U64.HI R4, R0, 0x2, R7 ;  /* 0x0000000200047819 */ /* 0x000fe40000010207 */
[----:B0-----:R-:W-:Y:S02]  /*08c0*/  IADD3 R8, P0, PT, R9, UR6, RZ ;  /* 0x0000000609087c10 */ /* 0x001fe4000ff1e0ff */
[----:B------:R-:W-:-:S02]  /*08d0*/  IADD3 R10, P2, PT, R18, R2, RZ ;  /* 0x00000002120a7210 */ /* 0x000fc40007f5e0ff */
[----:B------:R-:W-:Y:S02]  /*08e0*/  IADD3 R14, P3, PT, R16, R2, RZ ;  /* 0x00000002100e7210 */ /* 0x000fe40007f7e0ff */
[----:B------:R-:W-:Y:S01]  /*08f0*/  IADD3.X R9, PT, PT, R11, UR7, RZ, P0, !PT ;  /* 0x000000070b097c10 */ /* 0x000fe200087fe4ff */
[--C-:B------:R-:W-:Y:S02]  /*0900*/  IMAD.X R11, R19, 0x1, R4.reuse, P2 ;  /* 0x00000001130b7824 */ /* 0x100fe400010e0604 */
        /* <DEDUP_REMOVED lines=24> */
[----:B------:R-:W2:Y:S01]  /*0a90*/  LDG.E R15, desc[UR4][R14.64] ;  /* 0x000000040e0f7981 */ /* 0x000ea2000c1e1900 */
[----:B-1----:R-:W-:-:S05]  /*0aa0*/  IADD3 R16, P0, PT, R8, R2, RZ ;  /* 0x0000000208107210 */ /* 0x002fca0007f1e0ff */
[----:B------:R-:W-:Y:S01]  /*0ab0*/  IMAD.X R17, R9, 0x1, R4, P0 ;  /* 0x0000000109117824 */ /* 0x000fe200000e0604 */
[----:B------:R-:W-:-:S05]  /*0ac0*/  IADD3 R3, P0, PT, R3, 0x4, RZ ;  /* 0x0000000403037810 */ /* 0x000fca0007f1e0ff */
[----:B------:R-:W-:Y:S02]  /*0ad0*/  IMAD.X R5, RZ, RZ, R5, P0 ;  /* 0x000000ffff057224 */ /* 0x000fe400000e0605 */
[----:B--2---:R-:W-:-:S05]  /*0ae0*/  FADD R19, R10, R15 ;  /* 0x0000000f0a137221 */ /* 0x004fca0000000000 */
[----:B------:R0:W-:Y:S02]  /*0af0*/  STG.E desc[UR4][R16.64], R19 ;  /* 0x0000001310007986 */ /* 0x0001e4000c101904 */
.L_x_2:
[----:B------:R-:W-:Y:S05]  /*0b00*/  @!P1 EXIT ;  /* 0x000000000000994d */ /* 0x000fea0003800000 */
[----:B------:R-:W-:Y:S02]  /*0b10*/  ISETP.NE.AND P1, PT, R6, 0x1, PT ;  /* 0x000000010600780c */ /* 0x000fe40003f25270 */
[----:B------:R-:W-:-:S04]  /*0b20*/  LOP3.LUT R2, R0, 0x1, RZ, 0xc0, !PT ;  /* 0x0000000100027812 */ /* 0x000fc800078ec0ff */
[----:B------:R-:W-:-:S07]  /*0b30*/  ISETP.NE.U32.AND P0, PT, R2, 0x1, PT ;  /* 0x000000010200780c */ /* 0x000fce0003f05070 */
[----:B------:R-:W-:Y:S06]  /*0b40*/  @!P1 BRA `(.L_x_3) ;  /* 0x0000000000889947 */ /* 0x000fec0003800000 */
[----:B------:R-:W3:Y:S01]  /*0b50*/  LDCU.128 UR8, c[0x0][0x380] ;  /* 0x00007000ff0877ac */ /* 0x000ee20008000c00 */
[-C--:B------:R-:W-:Y:S02]  /*0b60*/  IMAD R2, R5, R0.reuse, RZ ;  /* 0x0000000005027224 */ /* 0x080fe400078e02ff */
[----:B0-----:R-:W-:Y:S01]  /*0b70*/  IMAD.MOV.U32 R8, RZ, RZ, R12 ;  /* 0x000000ffff087224 */ /* 0x001fe200078e000c */
[----:B------:R-:W0:Y:S01]  /*0b80*/  LDCU.64 UR6, c[0x0][0x390] ;  /* 0x00007200ff0677ac */ /* 0x000e220008000a00 */
[----:B------:R-:W-:Y:S02]  /*0b90*/  IMAD.MOV.U32 R9, RZ, RZ, R13 ;  /* 0x000000ffff097224 */ /* 0x000fe400078e000d */
[----:B------:R-:W-:Y:S02]  /*0ba0*/  IMAD R11, R7, R3, R2 ;  /* 0x00000003070b7224 */ /* 0x000fe400078e0202 */
[----:B------:R-:W-:-:S04]  /*0bb0*/  IMAD.WIDE.U32 R8, R3, R0, R8 ;  /* 0x0000000003087225 */ /* 0x000fc800078e0008 */
        /* <DEDUP_REMOVED lines=21> */
[----:B------:R-:W-:-:S05]  /*0d10*/  IADD3 R10, P1, PT, R8, R25, RZ ;  /* 0x00000019080a7210 */ /* 0x000fca0007f3e0ff */
[----:B------:R-:W-:Y:S01]  /*0d20*/  IMAD.X R11, R9, 0x1, R23, P1 ;  /* 0x00000001090b7824 */ /* 0x000fe200008e0617 */
[----:B------:R-:W-:-:S05]  /*0d30*/  IADD3 R3, P1, PT, R3, 0x2, RZ ;  /* 0x0000000203037810 */ /* 0x000fca0007f3e0ff */
[----:B------:R-:W-:Y:S02]  /*0d40*/  IMAD.X R5, RZ, RZ, R5, P1 ;  /* 0x000000ffff057224 */ /* 0x000fe400008e0605 */
[----:B--2---:R-:W-:-:S05]  /*0d50*/  FADD R19, R14, R17 ;  /* 0x000000110e137221 */ /* 0x004fca0000000000 */
[----:B------:R1:W-:Y:S02]  /*0d60*/  STG.E desc[UR4][R10.64], R19 ;  /* 0x000000130a007986 */ /* 0x0003e4000c101904 */
.L_x_3:
[----:B------:R-:W-:Y:S05]  /*0d70*/  @P0 EXIT ;  /* 0x000000000000094d */ /* 0x000fea0003800000 */
[----:B------:R-:W2:Y:S01]  /*0d80*/  LDCU.128 UR8, c[0x0][0x380] ;  /* 0x00007000ff0877ac */ /* 0x000ea20008000c00 */
[-C--:B------:R-:W-:Y:S02]  /*0d90*/  IMAD R2, R5, R0.reuse, RZ ;  /* 0x0000000005027224 */ /* 0x080fe400078e02ff */
[----:B------:R-:W-:Y:S01]  /*0da0*/  IMAD.MOV.U32 R4, RZ, RZ, R12 ;  /* 0x000000ffff047224 */ /* 0x000fe200078e000c */
[----:B------:R-:W4:Y:S01]  /*0db0*/  LDCU.64 UR6, c[0x0][0x390] ;  /* 0x00007200ff0677ac */ /* 0x000f220008000a00 */
[----:B------:R-:W-:Y:S02]  /*0dc0*/  IMAD.MOV.U32 R5, RZ, RZ, R13 ;  /* 0x000000ffff057224 */ /* 0x000fe400078e000d */
[----:B------:R-:W-:-:S04]  /*0dd0*/  IMAD.WIDE.U32 R4, R3, R0, R4 ;  /* 0x0000000003047225 */ /* 0x000fc800078e0004 */
[----:B------:R-:W-:Y:S02]  /*0de0*/  IMAD R3, R7, R3, R2 ;  /* 0x0000000307037224 */ /* 0x000fe400078e0202 */
[----:B------:R-:W-:Y:S02]  /*0df0*/  IMAD.SHL.U32 R6, R4, 0x4, RZ ;  /* 0x0000000404067824 */ /* 0x000fe400078e00ff */
[----:B------:R-:W-:-:S03]  /*0e00*/  IMAD.IADD R3, R5, 0x1, R3 ;  /* 0x0000000105037824 */ /* 0x000fc600078e0203 */
[----:B--2---:R-:W-:Y:S02]  /*0e10*/  IADD3 R2, P0, PT, R6, UR8, RZ ;  /* 0x0000000806027c10 */ /* 0x004fe4000ff1e0ff */
[----:B------:R-:W-:Y:S02]  /*0e20*/  SHF.L.U64.HI R0, R4, 0x2, R3 ;  /* 0x0000000204007819 */ /* 0x000fe40000010203 */
[----:B------:R-:W-:Y:S02]  /*0e30*/  IADD3 R4, P1, PT, R6, UR10, RZ ;  /* 0x0000000a06047c10 */ /* 0x000fe4000ff3e0ff */
[C---:B------:R-:W-:Y:S02]  /*0e40*/  IADD3.X R3, PT, PT, R0.reuse, UR9, RZ, P0, !PT ;  /* 0x0000000900037c10 */ /* 0x040fe400087fe4ff */
[----:B------:R-:W-:-:S03]  /*0e50*/  IADD3.X R5, PT, PT, R0, UR11, RZ, P1, !PT ;  /* 0x0000000b00057c10 */ /* 0x000fc60008ffe4ff */
[----:B------:R-:W0:Y:S04]  /*0e60*/  LDG.E R2, desc[UR4][R2.64] ;  /* 0x0000000402027981 */ /* 0x000e28000c1e1900 */
[----:B------:R-:W0:Y:S01]  /*0e70*/  LDG.E R5, desc[UR4][R4.64] ;  /* 0x0000000404057981 */ /* 0x000e22000c1e1900 */
[----:B----4-:R-:W-:-:S04]  /*0e80*/  IADD3 R6, P0, PT, R6, UR6, RZ ;  /* 0x0000000606067c10 */ /* 0x010fc8000ff1e0ff */
[----:B------:R-:W-:Y:S01]  /*0e90*/  IADD3.X R7, PT, PT, R0, UR7, RZ, P0, !PT ;  /* 0x0000000700077c10 */ /* 0x000fe200087fe4ff */
[----:B01----:R-:W-:-:S05]  /*0ea0*/  FADD R9, R2, R5 ;  /* 0x0000000502097221 */ /* 0x003fca0000000000 */
[----:B------:R-:W-:Y:S01]  /*0eb0*/  STG.E desc[UR4][R6.64], R9 ;  /* 0x0000000906007986 */ /* 0x000fe2000c101904 */
[----:B------:R-:W-:Y:S05]  /*0ec0*/  EXIT ;  /* 0x000000000000794d */ /* 0x000fea0003800000 */
.L_x_4:
[----:B------:R-:W-:-:S00]  /*0ed0*/  BRA `(.L_x_4) ;  /* 0xfffffffc00fc7947 */ /* 0x000fc0000383ffff */
[----:B------:R-:W-:-:S00]  /*0ee0*/  NOP ;  /* 0x0000000000007918 */ /* 0x000fc00000000000 */
        /* <DEDUP_REMOVED lines=9> */
.L_x_17:


//--------------------- .text._Z17matrixAddKernel_CPfS_S_i --------------------------
	.section	.text._Z17matrixAddKernel_CPfS_S_i,"ax",@progbits
	.align	128
        .global         _Z17matrixAddKernel_CPfS_S_i
        .type           _Z17matrixAddKernel_CPfS_S_i,@function
        .size           _Z17matrixAddKernel_CPfS_S_i,(.L_x_18 - _Z17matrixAddKernel_CPfS_S_i)
        .other          _Z17matrixAddKernel_CPfS_S_i,@"STO_CUDA_ENTRY STV_DEFAULT"
_Z17matrixAddKernel_CPfS_S_i:
.text._Z17matrixAddKernel_CPfS_S_i:
        /* <DEDUP_REMOVED lines=11> */
[----:B------:R-:W-:Y:S01]  /*00b0*/  IMAD R2, R3, R0, RZ ;  /* 0x0000000003027224 */ /* 0x000fe200078e02ff */
[----:B------:R-:W0:Y:S01]  /*00c0*/  LDCU.64 UR4, c[0x0][0x358] ;  /* 0x00006b00ff0477ac */ /* 0x000e220008000a00 */
[----:B------:R-:W-:Y:S01]  /*00d0*/  LOP3.LUT P1, RZ, R0, 0xf, RZ, 0xc0, !PT ;  /* 0x0000000f00ff7812 */ /* 0x000fe2000782c0ff */
[----:B------:R-:W-:Y:S02]  /*00e0*/  IMAD.MOV.U32 R3, RZ, RZ, RZ ;  /* 0x000000ffff037224 */ /* 0x000fe400078e00ff */
[----:B------:R-:W-:Y:S01]  /*00f0*/  IMAD.MOV.U32 R4, RZ, RZ, RZ ;  /* 0x000000ffff047224 */ /* 0x000fe200078e00ff */
[----:B------:R-:W-:-:S06]  /*0100*/  SHF.R.S32.HI R5, RZ, 0x1f, R2 ;  /* 0x0000001fff057819 */ /* 0x000fcc0000011402 */
[----:B------:R-:W-:Y:S05]  /*0110*/  @!P0 BRA `(.L_x_5) ;  /* 0x00000004006c8947 */ /* 0x000fea0003800000 */
[----:B------:R-:W1:Y:S01]  /*0120*/  LDCU.128 UR8, c[0x0][0x380] ;  /* 0x00007000ff0877ac */ /* 0x000e620008000c00 */
[C---:B------:R-:W-:Y:S02]  /*0130*/  LEA R14, P0, R2.reuse, 0x20, 0x2 ;  /* 0x00000020020e7811 */ /* 0x040fe400078010ff */
[----:B------:R-:W-:Y:S01]  /*0140*/  SHF.R.S32.HI R4, RZ, 0x1f, R0 ;  /* 0x0000001fff047819 */ /* 0x000fe20000011400 */
[----:B------:R-:W2:Y:S01]  /*0150*/  LDCU.64 UR6, c[0x0][0x390] ;  /* 0x00007200ff0677ac */ /* 0x000ea20008000a00 */
[----:B------:R-:W-:Y:S02]  /*0160*/  LEA.HI.X R17, R2, RZ, R5, 0x2, P0 ;  /* 0x000000ff02117211 */ /* 0x000fe400000f1405 */
[----:B------:R-:W-:Y:S01]  /*0170*/  LOP3.LUT R3, R0, 0xfffffff0, RZ, 0xc0, !PT ;  /* 0xfffffff000037812 */ /* 0x000fe200078ec0ff */
[----:B------:R-:W-:-:S04]  /*0180*/  IMAD.MOV.U32 R12, RZ, RZ, R4 ;  /* 0x000000ffff0c7224 */ /* 0x000fc800078e0004 */
[----:B------:R-:W-:Y:S01]  /*0190*/  IMAD.MOV.U32 R13, RZ, RZ, R3 ;  /* 0x000000ffff0d7224 */ /* 0x000fe200078e0003 */
[C---:B-1----:R-:W-:Y:S02]  /*01a0*/  IADD3 R6, P2, PT, R14.reuse, UR8, RZ ;  /* 0x000000080e067c10 */ /* 0x042fe4000ff5e0ff */
[C---:B------:R-:W-:Y:S02]  /*01b0*/  IADD3 R8, P0, PT, R14.reuse, UR10, RZ ;  /* 0x0000000a0e087c10 */ /* 0x040fe4000ff1e0ff */
[----:B--2---:R-:W-:Y:S02]  /*01c0*/  IADD3 R14, P3, PT, R14, UR6, RZ ;  /* 0x000000060e0e7c10 */ /* 0x004fe4000ff7e0ff */
[C---:B------:R-:W-:Y:S02]  /*01d0*/  IADD3.X R7, PT, PT, R17.reuse, UR9, RZ, P2, !PT ;  /* 0x0000000911077c10 */ /* 0x040fe400097fe4ff */
[C---:B------:R-:W-:Y:S02]  /*01e0*/  IADD3.X R9, PT, PT, R17.reuse, UR11, RZ, P0, !PT ;  /* 0x0000000b11097c10 */ /* 0x040fe400087fe4ff */
[----:B------:R-:W-:-:S07]  /*01f0*/  IADD3.X R17, PT, PT, R17, UR7, RZ, P3, !PT ;  /* 0x0000000711117c10 */ /* 0x000fce0009ffe4ff */
.L_x_6:
[----:B01----:R-:W2:Y:S04]  /*0200*/  LDG.E R10, desc[UR4][R6.64+-0x20] ;  /* 0xffffe004060a7981 */ /* 0x003ea8000c1e1900 */
[----:B------:R-:W2:Y:S02]  /*0210*/  LDG.E R11, desc[UR4][R8.64+-0x20] ;  /* 0xffffe004080b7981 */ /* 0x000ea4000c1e1900 */
[----:B--2---:R-:W-:Y:S01]  /*0220*/  FADD R15, R10, R11 ;  /* 0x0000000b0a0f7221 */ /* 0x004fe20000000000 */
[----:B------:R-:W-:Y:S02]  /*0230*/  IMAD.MOV.U32 R10, RZ, RZ, R14 ;  /* 0x000000ffff0a7224 */ /* 0x000fe400078e000e */
[----:B------:R-:W-:-:S05]  /*0240*/  IMAD.MOV.U32 R11, RZ, RZ, R17 ;  /* 0x000000ffff0b7224 */ /* 0x000fca00078e0011 */
[----:B------:R0:W-:Y:S04]  /*0250*/  STG.E desc[UR4][R10.64+-0x20], R15 ;  /* 0xffffe00f0a007986 */ /* 0x0001e8000c101904 */
[----:B------:R-:W2:Y:S04]  /*0260*/  LDG.E R14, desc[UR4][R6.64+-0x1c] ;  /* 0xffffe404060e7981 */ /* 0x000ea8000c1e1900 */
[----:B------:R-:W2:Y:S02]  /*0270*/  LDG.E R17, desc[UR4][R8.64+-0x1c] ;  /* 0xffffe40408117981 */ /* 0x000ea4000c1e1900 */
[----:B--2---:R-:W-:-:S05]  /*0280*/  FADD R17, R14, R17 ;  /* 0x000000110e117221 */ /* 0x004fca0000000000 */
[----:B------:R1:W-:Y:S04]  /*0290*/  STG.E desc[UR4][R10.64+-0x1c], R17 ;  /* 0xffffe4110a007986 */ /* 0x0003e8000c101904 */
[----:B------:R-:W2:Y:S04]  /*02a0*/  LDG.E R14, desc[UR4][R6.64+-0x18] ;  /* 0xffffe804060e7981 */ /* 0x000ea8000c1e1900 */
[----:B------:R-:W2:Y:S02]  /*02b0*/  LDG.E R19, desc[UR4][R8.64+-0x18] ;  /* 0xffffe80408137981 */ /* 0x000ea4000c1e1900 */
[----:B--2---:R-:W-:-:S05]  /*02c0*/  FADD R19, R14, R19 ;  /* 0x000000130e137221 */ /* 0x004fca0000000000 */
[----:B------:R2:W-:Y:S04]  /*02d0*/  STG.E desc[UR4][R10.64+-0x18], R19 ;  /* 0xffffe8130a007986 */ /* 0x0005e8000c101904 */
[----:B------:R-:W3:Y:S04]  /*02e0*/  LDG.E R14, desc[UR4][R6.64+-0x14] ;  /* 0xffffec04060e7981 */ /* 0x000ee8000c1e1900 */
[----:B------:R-:W3:Y:S02]  /*02f0*/  LDG.E R21, desc[UR4][R8.64+-0x14] ;  /* 0xffffec0408157981 */ /* 0x000ee4000c1e1900 */
[----:B---3--:R-:W-:-:S05]  /*0300*/  FADD R21, R14, R21 ;  /* 0x000000150e157221 */ /* 0x008fca0000000000 */
[----:B------:R3:W-:Y:S04]  /*0310*/  STG.E desc[UR4][R10.64+-0x14], R21 ;  /* 0xffffec150a007986 */ /* 0x0007e8000c101904 */
[----:B------:R-:W4:Y:S04]  /*0320*/  LDG.E R14, desc[UR4][R6.64+-0x10] ;  /* 0xfffff004060e7981 */ /* 0x000f28000c1e1900 */
[----:B0-----:R-:W4:Y:S02]  /*0330*/  LDG.E R15, desc[UR4][R8.64+-0x10] ;  /* 0xfffff004080f7981 */ /* 0x001f24000c1e1900 */
[----:B----4-:R-:W-:-:S05]  /*0340*/  FADD R15, R14, R15 ;  /* 0x0000000f0e0f7221 */ /* 0x010fca0000000000 */
[----:B------:R0:W-:Y:S04]  /*0350*/  STG.E desc[UR4][R10.64+-0x10], R15 ;  /* 0xfffff00f0a007986 */ /* 0x0001e8000c101904 */
[----:B------:R-:W4:Y:S04]  /*0360*/  LDG.E R14, desc[UR4][R6.64+-0xc] ;  /* 0xfffff404060e7981 */ /* 0x000f28000c1e1900 */
[----:B-1----:R-:W4:Y:S02]  /*0370*/  LDG.E R17, desc[UR4][R8.64+-0xc] ;  /* 0xfffff40408117981 */ /* 0x002f24000c1e1900 */
[----:B----4-:R-:W-:-:S05]  /*0380*/  FADD R17, R14, R17 ;  /* 0x000000110e117221 */ /* 0x010fca0000000000 */
[----:B------:R1:W-:Y:S04]  /*0390*/  STG.E desc[UR4][R10.64+-0xc], R17 ;  /* 0xfffff4110a007986 */ /* 0x0003e8000c101904 */
[----:B------:R-:W4:Y:S04]  /*03a0*/  LDG.E R14, desc[UR4][R6.64+-0x8] ;  /* 0xfffff804060e7981 */ /* 0x000f28000c1e1900 */
[----:B--2---:R-:W4:Y:S02]  /*03b0*/  LDG.E R19, desc[UR4][R8.64+-0x8] ;  /* 0xfffff80408137981 */ /* 0x004f24000c1e1900 */
[----:B----4-:R-:W-:-:S05]  /*03c0*/  FADD R19, R14, R19 ;  /* 0x000000130e137221 */ /* 0x010fca0000000000 */
[----:B------:R2:W-:Y:S04]  /*03d0*/  STG.E desc[UR4][R10.64+-0x8], R19 ;  /* 0xfffff8130a007986 */ /* 0x0005e8000c101904 */
[----:B------:R-:W4:Y:S04]  /*03e0*/  LDG.E R14, desc[UR4][R6.64+-0x4] ;  /* 0xfffffc04060e7981 */ /* 0x000f28000c1e1900 */
[----:B---3--:R-:W4:Y:S02]  /*03f0*/  LDG.E R21, desc[UR4][R8.64+-0x4] ;  /* 0xfffffc0408157981 */ /* 0x008f24000c1e1900 */
[----:B----4-:R-:W-:-:S05]  /*0400*/  FADD R21, R14, R21 ;  /* 0x000000150e157221 */ /* 0x010fca0000000000 */
        /* <DEDUP_REMOVED lines=20> */
[----:B------:R-:W-:Y:S04]  /*0550*/  STG.E desc[UR4][R10.64+0x10], R15 ;  /* 0x0000100f0a007986 */ /* 0x000fe8000c101904 */
[----:B------:R-:W4:Y:S04]  /*0560*/  LDG.E R14, desc[UR4][R6.64+0x14] ;  /* 0x00001404060e7981 */ /* 0x000f28000c1e1900 */
[----:B-1----:R-:W4:Y:S02]  /*0570*/  LDG.E R17, desc[UR4][R8.64+0x14] ;  /* 0x0000140408117981 */ /* 0x002f24000c1e1900 */
[----:B----4-:R-:W-:-:S05]  /*0580*/  FADD R17, R14, R17 ;  /* 0x000000110e117221 */ /* 0x010fca0000000000 */
[----:B------:R0:W-:Y:S04]  /*0590*/  STG.E desc[UR4][R10.64+0x14], R17 ;  /* 0x000014110a007986 */ /* 0x0001e8000c101904 */
[----:B------:R-:W4:Y:S04]  /*05a0*/  LDG.E R14, desc[UR4][R6.64+0x18] ;  /* 0x00001804060e7981 */ /* 0x000f28000c1e1900 */
[----:B--2---:R-:W4:Y:S01]  /*05b0*/  LDG.E R19, desc[UR4][R8.64+0x18] ;  /* 0x0000180408137981 */ /* 0x004f22000c1e1900 */
[----:B------:R-:W-:-:S04]  /*05c0*/  IADD3 R13, P0, PT, R13, -0x10, RZ ;  /* 0xfffffff00d0d7810 */ /* 0x000fc80007f1e0ff */
[----:B------:R-:W-:Y:S01]  /*05d0*/  IADD3.X R12, PT, PT, R12, -0x1, RZ, P0, !PT ;  /* 0xffffffff0c0c7810 */ /* 0x000fe200007fe4ff */
[----:B----4-:R-:W-:-:S05]  /*05e0*/  FADD R19, R14, R19 ;  /* 0x000000130e137221 */ /* 0x010fca0000000000 */
[----:B------:R1:W-:Y:S04]  /*05f0*/  STG.E desc[UR4][R10.64+0x18], R19 ;  /* 0x000018130a007986 */ /* 0x0003e8000c101904 */
[----:B------:R2:W4:Y:S04]  /*0600*/  LDG.E R14, desc[UR4][R6.64+0x1c] ;  /* 0x00001c04060e7981 */ /* 0x000528000c1e1900 */
[----:B---3--:R3:W4:Y:S01]  /*0610*/  LDG.E R21, desc[UR4][R8.64+0x1c] ;  /* 0x00001c0408157981 */ /* 0x008722000c1e1900 */
[----:B------:R-:W-:-:S04]  /*0620*/  ISETP.NE.U32.AND P0, PT, R13, RZ, PT ;  /* 0x000000ff0d00720c */ /* 0x000fc80003f05070 */
[----:B------:R-:W-:Y:S02]  /*0630*/  ISETP.NE.AND.EX P0, PT, R12, RZ, PT, P0 ;  /* 0x000000ff0c00720c */ /* 0x000fe40003f05300 */
[----:B--2---:R-:W-:Y:S02]  /*0640*/  IADD3 R6, P2, PT, R6, 0x40, RZ ;  /* 0x0000004006067810 */ /* 0x004fe40007f5e0ff */
[----:B---3--:R-:W-:-:S03]  /*0650*/  IADD3 R8, P3, PT, R8, 0x40, RZ ;  /* 0x0000004008087810 */ /* 0x008fc60007f7e0ff */
[----:B------:R-:W-:Y:S02]  /*0660*/  IMAD.X R7, RZ, RZ, R7, P2 ;  /* 0x000000ffff077224 */ /* 0x000fe400010e0607 */
[----:B------:R-:W-:Y:S02]  /*0670*/  IMAD.X R9, RZ, RZ, R9, P3 ;  /* 0x000000ffff097224 */ /* 0x000fe400018e0609 */
[----:B----4-:R-:W-:Y:S01]  /*0680*/  FADD R21, R14, R21 ;  /* 0x000000150e157221 */ /* 0x010fe20000000000 */
[----:B------:R-:W-:-:S04]  /*0690*/  IADD3 R14, P4, PT, R10, 0x40, RZ ;  /* 0x000000400a0e7810 */ /* 0x000fc80007f9e0ff */
[----:B------:R1:W-:Y:S01]  /*06a0*/  STG.E desc[UR4][R10.64+0x1c], R21 ;  /* 0x00001c150a007986 */ /* 0x0003e2000c101904 */
[----:B0-----:R-:W-:Y:S01]  /*06b0*/  IMAD.X R17, RZ, RZ, R11, P4 ;  /* 0x000000ffff117224 */ /* 0x001fe200020e060b */
[----:B------:R-:W-:Y:S07]  /*06c0*/  @P0 BRA `(.L_x_6) ;  /* 0xfffffff800cc0947 */ /* 0x000fee000383ffff */
.L_x_5:
[----:B0-----:R-:W-:Y:S05]  /*06d0*/  @!P1 EXIT ;  /* 0x000000000000994d */ /* 0x001fea0003800000 */
[----:B------:R-:W-:-:S04]  /*06e0*/  LOP3.LUT R6, R0, 0xf, RZ, 0xc0, !PT ;  /* 0x0000000f00067812 */ /* 0x000fc800078ec0ff */
[----:B------:R-:W-:-:S04]  /*06f0*/  IADD3 R6, P1, PT, R6, -0x1, RZ ;  /* 0xffffffff06067810 */ /* 0x000fc80007f3e0ff */
[----:B------:R-:W-:Y:S01]  /*0700*/  ISETP.GE.U32.AND P0, PT, R6, 0x7, PT ;  /* 0x000000070600780c */ /* 0x000fe20003f06070 */
[----:B------:R-:W-:Y:S01]  /*0710*/  IMAD.X R6, RZ, RZ, -0x1, P1 ;  /* 0xffffffffff067424 */ /* 0x000fe200008e06ff */
[----:B------:R-:W-:-:S04]  /*0720*/  LOP3.LUT P1, RZ, R0, 0x7, RZ, 0xc0, !PT ;  /* 0x0000000700ff7812 */ /* 0x000fc8000782c0ff */
[----:B------:R-:W-:-:S13]  /*0730*/  ISETP.GE.U32.AND.EX P0, PT, R6, RZ, PT, P0 ;  /* 0x000000ff0600720c */ /* 0x000fda0003f06100 */
[----:B------:R-:W-:Y:S05]  /*0740*/  @!P0 BRA `(.L_x_7) ;  /* 0x0000000000b88947 */ /* 0x000fea0003800000 */
[----:B------:R-:W1:Y:S01]  /*0750*/  LDCU.128 UR8, c[0x0][0x380] ;  /* 0x00007000ff0877ac */ /* 0x000e620008000c00 */
[----:B------:R-:W-:Y:S01]  /*0760*/  IADD3 R7, P0, PT, R2, R3, RZ ;  /* 0x0000000302077210 */ /* 0x000fe20007f1e0ff */
[----:B------:R-:W0:Y:S04]  /*0770*/  LDCU.64 UR6, c[0x0][0x390] ;  /* 0x00007200ff0677ac */ /* 0x000e280008000a00 */
[----:B------:R-:W-:Y:S02]  /*0780*/  IMAD.X R8, R5, 0x1, R4, P0 ;  /* 0x0000000105087824 */ /* 0x000fe400000e0604 */
[----:B------:R-:W-:-:S03]  /*0790*/  IMAD.SHL.U32 R6, R7, 0x4, RZ ;  /* 0x0000000407067824 */ /* 0x000fc600078e00ff */
[----:B------:R-:W-:Y:S02]  /*07a0*/  SHF.L.U64.HI R7, R7, 0x2, R8 ;  /* 0x0000000207077819 */ /* 0x000fe40000010208 */
[C---:B-1----:R-:W-:Y:S02]  /*07b0*/  IADD3 R10, P0, PT, R6.reuse, UR8, RZ ;  /* 0x00000008060a7c10 */ /* 0x042fe4000ff1e0ff */
[----:B------:R-:W-:Y:S02]  /*07c0*/  IADD3 R8, P2, PT, R6, UR10, RZ ;  /* 0x0000000a06087c10 */ /* 0x000fe4000ff5e0ff */
[C---:B------:R-:W-:Y:S02]  /*07d0*/  IADD3.X R11, PT, PT, R7.reuse, UR9, RZ, P0, !PT ;  /* 0x00000009070b7c10 */ /* 0x040fe400087fe4ff */
[----:B------:R-:W-:-:S03]  /*07e0*/  IADD3.X R9, PT, PT, R7, UR11, RZ, P2, !PT ;  /* 0x0000000b07097c10 */ /* 0x000fc600097fe4ff */
[----:B------:R-:W2:Y:S04]  /*07f0*/  LDG.E R12, desc[UR4][R10.64] ;  /* 0x000000040a0c7981 */ /* 0x000ea8000c1e1900 */
[----:B------:R-:W2:Y:S01]  /*0800*/  LDG.E R13, desc[UR4][R8.64] ;  /* 0x00000004080d7981 */ /* 0x000ea2000c1e1900 */
[----:B0-----:R-:W-:-:S04]  /*0810*/  IADD3 R6, P0, PT, R6, UR6, RZ ;  /* 0x0000000606067c10 */ /* 0x001fc8000ff1e0ff */
[----:B------:R-:W-:Y:S01]  /*0820*/  IADD3.X R7, PT, PT, R7, UR7, RZ, P0, !PT ;  /* 0x0000000707077c10 */ /* 0x000fe200087fe4ff */
[----:B--2---:R-:W-:-:S05]  /*0830*/  FADD R13, R12, R13 ;  /* 0x0000000d0c0d7221 */ /* 0x004fca0000000000 */
        /* <DEDUP_REMOVED lines=25> */
[----:B------:R-:W2:Y:S04]  /*09d0*/  LDG.E R12, desc[UR4][R10.64+0x1c] ;  /* 0x00001c040a0c7981 */ /* 0x000ea8000c1e1900 */
[----:B---3--:R-:W2:Y:S01]  /*09e0*/  LDG.E R19, desc[UR4][R8.64+0x1c] ;  /* 0x00001c0408137981 */ /* 0x008ea2000c1e1900 */
[----:B------:R-:W-:-:S05]  /*09f0*/  IADD3 R3, P0, PT, R3, 0x8, RZ ;  /* 0x0000000803037810 */ /* 0x000fca0007f1e0ff */
[----:B------:R-:W-:Y:S02]  /*0a00*/  IMAD.X R4, RZ, RZ, R4, P0 ;  /* 0x000000ffff047224 */ /* 0x000fe400000e0604 */
[----:B--2---:R-:W-:-:S05]  /*0a10*/  FADD R19, R12, R19 ;  /* 0x000000130c137221 */ /* 0x004fca0000000000 */
[----:B------:R0:W-:Y:S02]  /*0a20*/  STG.E desc[UR4][R6.64+0x1c], R19 ;  /* 0x00001c1306007986 */ /* 0x0001e4000c101904 */
.L_x_7:
[----:B------:R-:W-:Y:S05]  /*0a30*/  @!P1 EXIT ;  /* 0x000000000000994d */ /* 0x000fea0003800000 */
[----:B0-----:R-:W-:-:S04]  /*0a40*/  LOP3.LUT R6, R0, 0x7, RZ, 0xc0, !PT ;  /* 0x0000000700067812 */ /* 0x001fc800078ec0ff */
        /* <DEDUP_REMOVED lines=30> */
[----:B------:R-:W2:Y:S04]  /*0c30*/  LDG.E R12, desc[UR4][R10.64+0xc] ;  /* 0x00000c040a0c7981 */ /* 0x000ea8000c1e1900 */
[----:B------:R-:W2:Y:S01]  /*0c40*/  LDG.E R19, desc[UR4][R8.64+0xc] ;  /* 0x00000c0408137981 */ /* 0x000ea2000c1e1900 */
[----:B------:R-:W-:-:S05]  /*0c50*/  IADD3 R3, P0, PT, R3, 0x4, RZ ;  /* 0x0000000403037810 */ /* 0x000fca0007f1e0ff */
[----:B------:R-:W-:Y:S02]  /*0c60*/  IMAD.X R4, RZ, RZ, R4, P0 ;  /* 0x000000ffff047224 */ /* 0x000fe400000e0604 */
[----:B--2---:R-:W-:-:S05]  /*0c70*/  FADD R19, R12, R19 ;  /* 0x000000130c137221 */ /* 0x004fca0000000000 */
[----:B------:R0:W-:Y:S02]  /*0c80*/  STG.E desc[UR4][R6.64+0xc], R19 ;  /* 0x00000c1306007986 */ /* 0x0001e4000c101904 */
.L_x_8:
[----:B------:R-:W-:Y:S05]  /*0c90*/  @!P1 EXIT ;  /* 0x000000000000994d */ /* 0x000fea0003800000 */
[----:B------:R-:W2:Y:S01]  /*0ca0*/  LDCU.128 UR8, c[0x0][0x380] ;  /* 0x00007000ff0877ac */ /* 0x000ea20008000c00 */
[----:B------:R-:W-:Y:S01]  /*0cb0*/  IADD3 R2, P0, PT, R2, R3, RZ ;  /* 0x0000000302027210 */ /* 0x000fe20007f1e0ff */
[----:B------:R-:W-:Y:S01]  /*0cc0*/  IMAD.MOV.U32 R8, RZ, RZ, RZ ;  /* 0x000000ffff087224 */ /* 0x000fe200078e00ff */
[----:B0-----:R-:W-:Y:S01]  /*0cd0*/  LOP3.LUT R6, R0, 0x3, RZ, 0xc0, !PT ;  /* 0x0000000300067812 */ /* 0x001fe200078ec0ff */
[----:B------:R-:W0:Y:S02]  /*0ce0*/  LDCU.64 UR6, c[0x0][0x390] ;  /* 0x00007200ff0677ac */ /* 0x000e240008000a00 */
[----:B------:R-:W-:Y:S02]  /*0cf0*/  IMAD.X R13, R5, 0x1, R4, P0 ;  /* 0x00000001050d7824 */ /* 0x000fe400000e0604 */
[----:B------:R-:W-:-:S03]  /*0d00*/  IMAD.SHL.U32 R12, R2, 0x4, RZ ;  /* 0x00000004020c7824 */ /* 0x000fc600078e00ff */
[----:B------:R-:W-:Y:S02]  /*0d10*/  SHF.L.U64.HI R13, R2, 0x2, R13 ;  /* 0x00000002020d7819 */ /* 0x000fe4000001020d */
[C---:B--2---:R-:W-:Y:S02]  /*0d20*/  IADD3 R4, P1, PT, R12.reuse, UR10, RZ ;  /* 0x0000000a0c047c10 */ /* 0x044fe4000ff3e0ff */
[C---:B------:R-:W-:Y:S02]  /*0d30*/  IADD3 R9, P2, PT, R12.reuse, UR8, RZ ;  /* 0x000000080c097c10 */ /* 0x040fe4000ff5e0ff */
[----:B0-----:R-:W-:Y:S02]  /*0d40*/  IADD3 R12, P0, PT, R12, UR6, RZ ;  /* 0x000000060c0c7c10 */ /* 0x001fe4000ff1e0ff */
[C---:B-1----:R-:W-:Y:S02]  /*0d50*/  IADD3.X R11, PT, PT, R13.reuse, UR11, RZ, P1, !PT ;  /* 0x0000000b0d0b7c10 */ /* 0x042fe40008ffe4ff */
[----:B------:R-:W-:-:S02]  /*0d60*/  IADD3.X R10, PT, PT, R13, UR9, RZ, P2, !PT ;  /* 0x000000090d0a7c10 */ /* 0x000fc400097fe4ff */
[----:B------:R-:W-:-:S07]  /*0d70*/  IADD3.X R13, PT, PT, R13, UR7, RZ, P0, !PT ;  /* 0x000000070d0d7c10 */ /* 0x000fce00087fe4ff */
.L_x_9:
[----:B------:R-:W-:Y:S02]  /*0d80*/  IMAD.MOV.U32 R5, RZ, RZ, R11 ;  /* 0x000000ffff057224 */ /* 0x000fe400078e000b */
[----:B0-----:R-:W-:Y:S02]  /*0d90*/  IMAD.MOV.U32 R2, RZ, RZ, R9 ;  /* 0x000000ffff027224 */ /* 0x001fe400078e0009 */
[----:B------:R-:W-:Y:S02]  /*0da0*/  IMAD.MOV.U32 R3, RZ, RZ, R10 ;  /* 0x000000ffff037224 */ /* 0x000fe400078e000a */
[----:B------:R-:W2:Y:S04]  /*0db0*/  LDG.E R5, desc[UR4][R4.64] ;  /* 0x0000000404057981 */ /* 0x000ea8000c1e1900 */
[----:B------:R0:W2:Y:S01]  /*0dc0*/  LDG.E R0, desc[UR4][R2.64] ;  /* 0x0000000402007981 */ /* 0x0000a2000c1e1900 */
[----:B------:R-:W-:-:S04]  /*0dd0*/  IADD3 R6, P0, PT, R6, -0x1, RZ ;  /* 0xffffffff06067810 */ /* 0x000fc80007f1e0ff */
[----:B------:R-:W-:Y:S02]  /*0de0*/  IADD3.X R8, PT, PT, R8, -0x1, RZ, P0, !PT ;  /* 0xffffffff08087810 */ /* 0x000fe400007fe4ff */
[----:B------:R-:W-:-:S04]  /*0df0*/  ISETP.NE.U32.AND P0, PT, R6, RZ, PT ;  /* 0x000000ff0600720c */ /* 0x000fc80003f05070 */
[----:B------:R-:W-:Y:S01]  /*0e00*/  ISETP.NE.AND.EX P0, PT, R8, RZ, PT, P0 ;  /* 0x000000ff0800720c */ /* 0x000fe20003f05300 */
[----:B0-----:R-:W-:Y:S02]  /*0e10*/  IMAD.MOV.U32 R2, RZ, RZ, R12 ;  /* 0x000000ffff027224 */ /* 0x001fe400078e000c */
[--C-:B------:R-:W-:Y:S01]  /*0e20*/  IMAD.MOV.U32 R3, RZ, RZ, R13.reuse ;  /* 0x000000ffff037224 */ /* 0x100fe200078e000d */
[----:B------:R-:W-:Y:S02]  /*0e30*/  IADD3 R12, P1, PT, R12, 0x4, RZ ;  /* 0x000000040c0c7810 */ /* 0x000fe40007f3e0ff */
[----:B------:R-:W-:Y:S02]  /*0e40*/  IADD3 R4, P2, PT, R4, 0x4, RZ ;  /* 0x0000000404047810 */ /* 0x000fe40007f5e0ff */
[----:B------:R-:W-:Y:S01]  /*0e50*/  IADD3 R9, P3, PT, R9, 0x4, RZ ;  /* 0x0000000409097810 */ /* 0x000fe20007f7e0ff */
[----:B------:R-:W-:Y:S02]  /*0e60*/  IMAD.X R13, RZ, RZ, R13, P1 ;  /* 0x000000ffff0d7224 */ /* 0x000fe400008e060d */
[----:B------:R-:W-:-:S02]  /*0e70*/  IMAD.X R11, RZ, RZ, R11, P2 ;  /* 0x000000ffff0b7224 */ /* 0x000fc400010e060b */
[----:B------:R-:W-:Y:S02]  /*0e80*/  IMAD.X R10, RZ, RZ, R10, P3 ;  /* 0x000000ffff0a7224 */ /* 0x000fe400018e060a */
[----:B--2---:R-:W-:-:S05]  /*0e90*/  FADD R7, R0, R5 ;  /* 0x0000000500077221 */ /* 0x004fca0000000000 */
[----:B------:R0:W-:Y:S01]  /*0ea0*/  STG.E desc[UR4][R2.64], R7 ;  /* 0x0000000702007986 */ /* 0x0001e2000c101904 */
[----:B------:R-:W-:Y:S05]  /*0eb0*/  @P0 BRA `(.L_x_9) ;  /* 0xfffffffc00b00947 */ /* 0x000fea000383ffff */
[----:B------:R-:W-:Y:S05]  /*0ec0*/  EXIT ;  /* 0x000000000000794d */ /* 0x000fea0003800000 */
.L_x_10:
        /* <DEDUP_REMOVED lines=11> */
.L_x_18:


//--------------------- .text._Z17matrixAddKernel_BPfS_S_i --------------------------
	.section	.text._Z17matrixAddKernel_BPfS_S_i,"ax",@progbits
	.align	128
        .global         _Z17matrixAddKernel_BPfS_S_i
        .type           _Z17matrixAddKernel_BPfS_S_i,@function
        .size           _Z17matrixAddKernel_BPfS_S_i,(.L_x_19 - _Z17matrixAddKernel_BPfS_S_i)
        .other          _Z17matrixAddKernel_BPfS_S_i,@"STO_CUDA_ENTRY STV_DEFAULT"
_Z17matrixAddKernel_BPfS_S_i:
.text._Z17matrixAddKernel_BPfS_S_i:
[----:B------:R-:W-:Y:S01]  /*0000*/  LDC R1, c[0x0][0x37c] ;  /* 0x0000df00ff017b82 */ /* 0x000fe20000000800 */
[----:B------:R-:W0:Y:S01]  /*0010*/  S2R R0, SR_CTAID.X ;  /* 0x0000000000007919 */ /* 0x000e220000002500 */
[----:B------:R-:W0:Y:S01]  /*0020*/  LDCU UR4, c[0x0][0x360] ;  /* 0x00006c00ff0477ac */ /* 0x000e220008000800 */
[----:B------:R-:W0:Y:S01]  /*0030*/  S2R R3, SR_TID.X ;  /* 0x0000000000037919 */ /* 0x000e220000002100 */
[----:B------:R-:W1:Y:S01]  /*0040*/  LDCU UR5, c[0x0][0x364] ;  /* 0x00006c80ff0577ac */ /* 0x000e620008000800 */
[----:B------:R-:W1:Y:S01]  /*0050*/  S2R R7, SR_CTAID.Y ;  /* 0x0000000000077919 */ /* 0x000e620000002600 */
[----:B------:R-:W2:Y:S01]  /*0060*/  LDCU UR6, c[0x0][0x398] ;  /* 0x00007300ff0677ac */ /* 0x000ea20008000800 */
[----:B------:R-:W1:Y:S01]  /*0070*/  S2R R2, SR_TID.Y ;  /* 0x0000000000027919 */ /* 0x000e620000002200 */
[----:B0-----:R-:W-:Y:S02]  /*0080*/  IMAD R0, R0, UR4, R3 ;  /* 0x0000000400007c24 */ /* 0x001fe4000f8e0203 */
[----:B-1----:R-:W-:-:S05]  /*0090*/  IMAD R7, R7, UR5, R2 ;  /* 0x0000000507077c24 */ /* 0x002fca000f8e0202 */
[----:B------:R-:W-:-:S04]  /*00a0*/  VIMNMX R2, PT, PT, R0, R7, !PT ;  /* 0x0000000700027248 */ /* 0x000fc80007fe0100 */
[----:B--2---:R-:W-:-:S13]  /*00b0*/  ISETP.GE.AND P0, PT, R2, UR6, PT ;  /* 0x0000000602007c0c */ /* 0x004fda000bf06270 */
[----:B------:R-:W-:Y:S05]  /*00c0*/  @P0 EXIT ;  /* 0x000000000000094d */ /* 0x000fea0003800000 */
[----:B------:R-:W0:Y:S01]  /*00d0*/  LDC.64 R2, c[0x0][0x380] ;  /* 0x0000e000ff027b82 */ /* 0x000e220000000a00 */
[----:B------:R-:W1:Y:S01]  /*00e0*/  LDCU.64 UR4, c[0x0][0x358] ;  /* 0x00006b00ff0477ac */ /* 0x000e620008000a00 */
[----:B------:R-:W-:-:S06]  /*00f0*/  IMAD R9, R0, UR6, R7 ;  /* 0x0000000600097c24 */ /* 0x000fcc000f8e0207 */
[----:B------:R-:W2:Y:S08]  /*0100*/  LDC.64 R4, c[0x0][0x388] ;  /* 0x0000e200ff047b82 */ /* 0x000eb00000000a00 */
[----:B------:R-:W3:Y:S01]  /*0110*/  LDC.64 R6, c[0x0][0x390] ;  /* 0x0000e400ff067b82 */ /* 0x000ee20000000a00 */
[----:B0-----:R-:W-:-:S06]  /*0120*/  IMAD.WIDE R2, R9, 0x4, R2 ;  /* 0x0000000409027825 */ /* 0x001fcc00078e0202 */
[----:B-1----:R-:W4:Y:S01]  /*0130*/  LDG.E R2, desc[UR4][R2.64] ;  /* 0x0000000402027981 */ /* 0x002f22000c1e1900 */
[----:B--2---:R-:W-:-:S06]  /*0140*/  IMAD.WIDE R4, R9, 0x4, R4 ;  /* 0x0000000409047825 */ /* 0x004fcc00078e0204 */
[----:B------:R-:W4:Y:S01]  /*0150*/  LDG.E R5, desc[UR4][R4.64] ;  /* 0x0000000404057981 */ /* 0x000f22000c1e1900 */
[----:B---3--:R-:W-:-:S04]  /*0160*/  IMAD.WIDE R6, R9, 0x4, R6 ;  /* 0x0000000409067825 */ /* 0x008fc800078e0206 */
[----:B----4-:R-:W-:-:S05]  /*0170*/  FADD R9, R2, R5 ;  /* 0x0000000502097221 */ /* 0x010fca0000000000 */
[----:B------:R-:W-:Y:S01]  /*0180*/  STG.E desc[UR4][R6.64], R9 ;  /* 0x0000000906007986 */ /* 0x000fe2000c101904 */
[----:B------:R-:W-:Y:S05]  /*0190*/  EXIT ;  /* 0x000000000000794d */ /* 0x000fea0003800000 */
.L_x_11:
        /* <DEDUP_REMOVED lines=14> */
.L_x_19:


//--------------------- .text._Z15matrixAddKernelPfS_S_i --------------------------
	.section	.text._Z15matrixAddKernelPfS_S_i,"ax",@progbits
	.align	128
        .global         _Z15matrixAddKernelPfS_S_i
        .type           _Z15matrixAddKernelPfS_S_i,@function
        .size           _Z15matrixAddKernelPfS_S_i,(.L_x_20 - _Z15matrixAddKernelPfS_S_i)
        .other          _Z15matrixAddKernelPfS_S_i,@"STO_CUDA_ENTRY STV_DEFAULT"
_Z15matrixAddKernelPfS_S_i:
.text._Z15matrixAddKernelPfS_S_i:
[----:B------:R-:W-:Y:S01]  /*0000*/  LDC R1, c[0x0][0x37c] ;  /* 0x0000df00ff017b82 */ /* 0x000fe20000000800 */
[----:B------:R-:W0:Y:S07]  /*0010*/  S2R R3, SR_TID.X ;  /* 0x0000000000037919 */ /* 0x000e2e0000002100 */
[----:B------:R-:W0:Y:S01]  /*0020*/  S2UR UR4, SR_CTAID.X ;  /* 0x00000000000479c3 */ /* 0x000e220000002500 */
[----:B------:R-:W1:Y:S01]  /*0030*/  LDCU UR9, c[0x0][0x398] ;  /* 0x00007300ff0977ac */ /* 0x000e620008000800 */
[----:B------:R-:W2:Y:S06]  /*0040*/  S2R R11, SR_TID.Y ;  /* 0x00000000000b7919 */ /* 0x000eac0000002200 */
[----:B------:R-:W0:Y:S01]  /*0050*/  LDC R10, c[0x0][0x360] ;  /* 0x0000d800ff0a7b82 */ /* 0x000e220000000800 */
[----:B------:R-:W3:Y:S07]  /*0060*/  LDCU UR5, c[0x0][0x370] ;  /* 0x00006e00ff0577ac */ /* 0x000eee0008000800 */
[----:B------:R-:W2:Y:S01]  /*0070*/  S2UR UR6, SR_CTAID.Y ;  /* 0x00000000000679c3 */ /* 0x000ea20000002600 */
[----:B-1----:R-:W-:-:S07]  /*0080*/  USHF.R.S32.HI UR8, URZ, 0x1f, UR9 ;  /* 0x0000001fff087899 */ /* 0x002fce0008011409 */
[----:B------:R-:W2:Y:S01]  /*0090*/  LDC R12, c[0x0][0x364] ;  /* 0x0000d900ff0c7b82 */ /* 0x000ea20000000800 */
[----:B------:R-:W1:Y:S01]  /*00a0*/  LDCU UR7, c[0x0][0x374] ;  /* 0x00006e80ff0777ac */ /* 0x000e620008000800 */
[C---:B0-----:R-:W-:Y:S02]  /*00b0*/  IMAD R0, R10.reuse, UR4, R3 ;  /* 0x000000040a007c24 */ /* 0x041fe4000f8e0203 */
[----:B---3--:R-:W-:-:S03]  /*00c0*/  IMAD R10, R10, UR5, RZ ;  /* 0x000000050a0a7c24 */ /* 0x008fc6000f8e02ff */
[----:B------:R-:W-:-:S04]  /*00d0*/  ISETP.GE.U32.AND P0, PT, R0, UR9, PT ;  /* 0x0000000900007c0c */ /* 0x000fc8000bf06070 */
[----:B------:R-:W-:Y:S01]  /*00e0*/  ISETP.GE.U32.AND.EX P0, PT, RZ, UR8, PT, P0 ;  /* 0x00000008ff007c0c */ /* 0x000fe2000bf06100 */
[C---:B--2---:R-:W-:Y:S02]  /*00f0*/  IMAD R11, R12.reuse, UR6, R11 ;  /* 0x000000060c0b7c24 */ /* 0x044fe4000f8e020b */
[----:B-1----:R-:W-:-:S10]  /*0100*/  IMAD R12, R12, UR7, RZ ;  /* 0x000000070c0c7c24 */ /* 0x002fd4000f8e02ff */
[----:B------:R-:W-:Y:S05]  /*0110*/  @P0 EXIT ;  /* 0x000000000000094d */ /* 0x000fea0003800000 */
[----:B------:R-:W-:Y:S01]  /*0120*/  IMAD.MOV.U32 R17, RZ, RZ, R0 ;  /* 0x000000ffff117224 */ /* 0x000fe200078e0000 */
[----:B------:R-:W0:Y:S01]  /*0130*/  LDCU.64 UR4, c[0x0][0x358] ;  /* 0x00006b00ff0477ac */ /* 0x000e220008000a00 */
[----:B------:R-:W-:Y:S01]  /*0140*/  IMAD.MOV.U32 R16, RZ, RZ, RZ ;  /* 0x000000ffff107224 */ /* 0x000fe200078e00ff */
[----:B------:R-:W1:Y:S01]  /*0150*/  LDCU.64 UR6, c[0x0][0x390] ;  /* 0x00007200ff0677ac */ /* 0x000e620008000a00 */
[----:B------:R-:W2:Y:S05]  /*0160*/  LDCU.128 UR12, c[0x0][0x380] ;  /* 0x00007000ff0c77ac */ /* 0x000eaa0008000c00 */
.L_x_15:
[----:B---3--:R-:W3:Y:S01]  /*0170*/  LDC R18, c[0x0][0x398] ;  /* 0x0000e600ff127b82 */ /* 0x008ee20000000800 */
[----:B------:R-:W-:Y:S01]  /*0180*/  BSSY.RECONVERGENT B0, `(.L_x_12) ;  /* 0x000001c000007945 */ /* 0x000fe20003800200 */
[----:B---3--:R-:W-:-:S13]  /*0190*/  ISETP.GE.U32.AND P0, PT, R11, R18, PT ;  /* 0x000000120b00720c */ /* 0x008fda0003f06070 */
[----:B------:R-:W-:Y:S05]  /*01a0*/  @P0 BRA `(.L_x_13) ;  /* 0x0000000000640947 */ /* 0x000fea0003800000 */
[-C--:B------:R-:W-:Y:S02]  /*01b0*/  IMAD R0, R16, R18.reuse, RZ ;  /* 0x0000001210007224 */ /* 0x080fe400078e02ff */
[----:B------:R-:W-:-:S04]  /*01c0*/  IMAD.WIDE.U32 R2, R17, R18, RZ ;  /* 0x0000001211027225 */ /* 0x000fc800078e00ff */
[----:B------:R-:W-:Y:S02]  /*01d0*/  IMAD R5, R17, UR8, R0 ;  /* 0x0000000811057c24 */ /* 0x000fe4000f8e0200 */
[----:B------:R-:W-:Y:S02]  /*01e0*/  IMAD.MOV.U32 R15, RZ, RZ, R11 ;  /* 0x000000ffff0f7224 */ /* 0x000fe400078e000b */
[----:B------:R-:W-:Y:S02]  /*01f0*/  IMAD.MOV.U32 R14, RZ, RZ, RZ ;  /* 0x000000ffff0e7224 */ /* 0x000fe400078e00ff */
[----:B------:R-:W-:-:S07]  /*0200*/  IMAD.IADD R19, R3, 0x1, R5 ;  /* 0x0000000103137824 */ /* 0x000fce00078e0205 */
.L_x_14:
[----:B------:R-:W-:-:S05]  /*0210*/  IADD3 R0, P0, PT, R15, R2, RZ ;  /* 0x000000020f007210 */ /* 0x000fca0007f1e0ff */
[----:B------:R-:W-:Y:S02]  /*0220*/  IMAD.X R5, R14, 0x1, R19, P0 ;  /* 0x000000010e057824 */ /* 0x000fe400000e0613 */
[----:B---3--:R-:W-:-:S03]  /*0230*/  IMAD.SHL.U32 R6, R0, 0x4, RZ ;  /* 0x0000000400067824 */ /* 0x008fc600078e00ff */
[----:B------:R-:W-:Y:S02]  /*0240*/  SHF.L.U64.HI R0, R0, 0x2, R5 ;  /* 0x0000000200007819 */ /* 0x000fe40000010205 */
[C---:B--2---:R-:W-:Y:S02]  /*0250*/  IADD3 R4, P1, PT, R6.reuse, UR14, RZ ;  /* 0x0000000e06047c10 */ /* 0x044fe4000ff3e0ff */
[----:B------:R-:W-:Y:S02]  /*0260*/  IADD3 R8, P0, PT, R6, UR12, RZ ;  /* 0x0000000c06087c10 */ /* 0x000fe4000ff1e0ff */
[C---:B------:R-:W-:Y:S02]  /*0270*/  IADD3.X R5, PT, PT, R0.reuse, UR15, RZ, P1, !PT ;  /* 0x0000000f00057c10 */ /* 0x040fe40008ffe4ff */
[----:B------:R-:W-:-:S04]  /*0280*/  IADD3.X R9, PT, PT, R0, UR13, RZ, P0, !PT ;  /* 0x0000000d00097c10 */ /* 0x000fc800087fe4ff */
[----:B0-----:R-:W2:Y:S04]  /*0290*/  LDG.E R5, desc[UR4][R4.64] ;  /* 0x0000000404057981 */ /* 0x001ea8000c1e1900 */
[----:B------:R-:W2:Y:S01]  /*02a0*/  LDG.E R8, desc[UR4][R8.64] ;  /* 0x0000000408087981 */ /* 0x000ea2000c1e1900 */
[----:B-1----:R-:W-:Y:S02]  /*02b0*/  IADD3 R6, P0, PT, R6, UR6, RZ ;  /* 0x0000000606067c10 */ /* 0x002fe4000ff1e0ff */
[----:B------:R-:W-:Y:S02]  /*02c0*/  IADD3 R15, P1, PT, R12, R15, RZ ;  /* 0x0000000f0c0f7210 */ /* 0x000fe40007f3e0ff */
[----:B------:R-:W-:Y:S02]  /*02d0*/  IADD3.X R7, PT, PT, R0, UR7, RZ, P0, !PT ;  /* 0x0000000700077c10 */ /* 0x000fe400087fe4ff */
[----:B------:R-:W-:Y:S01]  /*02e0*/  ISETP.GE.U32.AND P0, PT, R15, R18, PT ;  /* 0x000000120f00720c */ /* 0x000fe20003f06070 */
[----:B------:R-:W-:-:S05]  /*02f0*/  IMAD.X R14, RZ, RZ, R14, P1 ;  /* 0x000000ffff0e7224 */ /* 0x000fca00008e060e */
[----:B------:R-:W-:Y:S01]  /*0300*/  ISETP.GE.U32.AND.EX P0, PT, R14, UR8, PT, P0 ;  /* 0x000000080e007c0c */ /* 0x000fe2000bf06100 */
[----:B--2---:R-:W-:-:S05]  /*0310*/  FADD R13, R8, R5 ;  /* 0x00000005080d7221 */ /* 0x004fca0000000000 */
[----:B------:R3:W-:Y:S07]  /*0320*/  STG.E desc[UR4][R6.64], R13 ;  /* 0x0000000d06007986 */ /* 0x0007ee000c101904 */
[----:B------:R-:W-:Y:S05]  /*0330*/  @!P0 BRA `(.L_x_14) ;  /* 0xfffffffc00b48947 */ /* 0x000fea000383ffff */
.L_x_13:
[----:B012---:R-:W-:Y:S05]  /*0340*/  BSYNC.RECONVERGENT B0 ;  /* 0x0000000000007941 */ /* 0x007fea0003800200 */
.L_x_12:
[----:B------:R-:W-:-:S04]  /*0350*/  IADD3 R17, P1, PT, R10, R17, RZ ;  /* 0x000000110a117210 */ /* 0x000fc80007f3e0ff */
[----:B------:R-:W-:Y:S01]  /*0360*/  ISETP.GE.U32.AND P0, PT, R17, R18, PT ;  /* 0x000000121100720c */ /* 0x000fe20003f06070 */
[----:B------:R-:W-:-:S05]  /*0370*/  IMAD.X R16, RZ, RZ, R16, P1 ;  /* 0x000000ffff107224 */ /* 0x000fca00008e0610 */
[----:B------:R-:W-:-:S13]  /*0380*/  ISETP.GE.U32.AND.EX P0, PT, R16, UR8, PT, P0 ;  /* 0x0000000810007c0c */ /* 0x000fda000bf06100 */
[----:B------:R-:W-:Y:S05]  /*0390*/  @!P0 BRA `(.L_x_15) ;  /* 0xfffffffc00748947 */ /* 0x000fea000383ffff */
[----:B------:R-:W-:Y:S05]  /*03a0*/  EXIT ;  /* 0x000000000000794d */ /* 0x000fea0003800000 */
.L_x_16:
        /* <DEDUP_REMOVED lines=13> */
.L_x_20:


//--------------------- .nv.shared.reserved.0     --------------------------
	.section	.nv.shared.reserved.0,"aw",@nobits
	.weak		__nv_reservedSMEM_offset_0_alias
	.size		__nv_reservedSMEM_offset_0_alias, 0, 64
	.other		__nv_reservedSMEM_offset_0_alias,@"STO_CUDA_RESERVED_SHARED STV_DEFAULT"
__nv_reservedSMEM_offset_0_alias:
	.zero		0
	.zero		64


//--------------------- .nv.constant0._Z17matrixAddKernel_DPfS_S_i --------------------------
	.section	.nv.constant0._Z17matrixAddKernel_DPfS_S_i,"a",@progbits
	.sectionflags	@""
	.align	4
.nv.constant0._Z17matrixAddKernel_DPfS_S_i:
	.zero		924


//--------------------- .nv.constant0._Z17matrixAddKernel_CPfS_S_i --------------------------
	.section	.nv.constant0._Z17matrixAddKernel_CPfS_S_i,"a",@progbits
	.sectionflags	@""
	.align	4
.nv.constant0._Z17matrixAddKernel_CPfS_S_i:
	.zero		924


//--------------------- .nv.constant0._Z17matrixAddKernel_BPfS_S_i --------------------------
	.section	.nv.constant0._Z17matrixAddKernel_BPfS_S_i,"a",@progbits
	.sectionflags	@""
	.align	4
.nv.constant0._Z17matrixAddKernel_BPfS_S_i:
	.zero		924


//--------------------- .nv.constant0._Z15matrixAddKernelPfS_S_i --------------------------
	.section	.nv.constant0._Z15matrixAddKernelPfS_S_i,"a",@progbits
	.sectionflags	@""
	.align	4
.nv.constant0._Z15matrixAddKernelPfS_S_i:
	.zero		924


//--------------------- SYMBOLS --------------------------

	.type		.nv.reservedSmem.offset0,@object
	.size		.nv.reservedSmem.offset0,0x4
